// auto-generated by cutlass_sweep.gemm — config: {"arch": "sm_90", "cluster_m": 1, "cluster_n": 1, "dtype": "e4m3", "stages": 4, "tile_k": 32, "tile_m": 64, "tile_n": 256}
#include "cutlass/cutlass.h"
#include "cutlass/gemm/collective/collective_builder.hpp"
#include "cutlass/gemm/device/gemm_universal_adapter.h"
#include "cutlass/gemm/kernel/gemm_universal.hpp"
#include "cutlass/epilogue/collective/collective_builder.hpp"

using ElemA = cutlass::float_e4m3_t;
using ElemB = cutlass::float_e4m3_t;
using ElemCD = cutlass::float_e4m3_t;
using Acc  = float;
using TileShape    = cute::Shape<cute::_64, cute::_256, cute::_32>;
using ClusterShape = cute::Shape<cute::_1, cute::_1, cute::_1>;

using CollectiveEpilogue = typename cutlass::epilogue::collective::CollectiveBuilder<
    cutlass::arch::Sm90, cutlass::arch::OpClassTensorOp,
    TileShape, ClusterShape,
    cutlass::epilogue::collective::EpilogueTileAuto,
    Acc, Acc,
    ElemCD, cutlass::layout::RowMajor, 128 / cutlass::sizeof_bits<ElemCD>::value,
    ElemCD, cutlass::layout::RowMajor, 128 / cutlass::sizeof_bits<ElemCD>::value,
    cutlass::epilogue::collective::EpilogueScheduleAuto
  >::CollectiveOp;

using CollectiveMainloop = typename cutlass::gemm::collective::CollectiveBuilder<
    cutlass::arch::Sm90, cutlass::arch::OpClassTensorOp,
    ElemA, cutlass::layout::RowMajor, 128 / cutlass::sizeof_bits<ElemA>::value,
    ElemB, cutlass::layout::ColumnMajor, 128 / cutlass::sizeof_bits<ElemB>::value,
    Acc,
    TileShape, ClusterShape,
    cutlass::gemm::collective::StageCount<4>,
    cutlass::gemm::collective::KernelScheduleAuto
  >::CollectiveOp;

using GemmKernel = cutlass::gemm::kernel::GemmUniversal<
    cute::Shape<int,int,int,int>,
    CollectiveMainloop,
    CollectiveEpilogue
>;
using Gemm = cutlass::gemm::device::GemmUniversalAdapter<GemmKernel>;

// Force the device kernel symbol into the cubin without needing a host main.
auto* _anchor = &cutlass::device_kernel<GemmKernel>;


// ===== COMPILED SASS (sm_90a) =====

	.target	sm_90a

	.elftype	@"ET_EXEC"


//--------------------- .note.nv.tkinfo           --------------------------
	.section	.note.nv.tkinfo,"",@"SHT_NOTE"
	.sectionflags	@"SHF_NOTE_NV_TKINFO"
	.tkinfo
        /*0018*/ 	.word	0x00000002
        /*0030*/ 	.string	""
        /*0030*/ 	.string	"ptxas"
        /*0030*/ 	.string	"Cuda compilation tools, release 13.0, V13.0.88"
        /*0030*/ 	.string	"Build cuda_13.0.r13.0/compiler.36424714_0"
        /*0030*/ 	.string	"-arch sm_90a -m 64 "



//--------------------- .note.nv.cuinfo           --------------------------
	.section	.note.nv.cuinfo,"",@"SHT_NOTE"
	.sectionflags	@"SHF_NOTE_NV_CUINFO"
        /*0018*/ 	.short	0x0002
        /*001a*/ 	.short	0x005a
        /*001c*/ 	.short	0x0082
	.zero		2


//--------------------- .nv.info                  --------------------------
	.section	.nv.info,"",@"SHT_CUDA_INFO"
	.align	4


	//----- nvinfo : EIATTR_REGCOUNT
	.align		4
        /*0000*/ 	.byte	0x04, 0x2f
        /*0002*/ 	.short	(.L_12 - .L_11)
	.align		4
.L_11:
        /*0004*/ 	.word	index@(_ZN7cutlass13device_kernelINS_4gemm6kernel13GemmUniversalIN4cute5tupleIJiiiiEEENS1_10collective13CollectiveMmaINS1_37MainloopSm90TmaGmmaWarpSpecializedFP8ILi4ENS5_IJNS4_1CILi1EEESB_SB_EEENS1_32KernelTmaWarpSpecializedPingpongEEENS5_IJNSA_ILi64EEENSA_ILi256EEENSA_ILi32EEEEEENS_12float_e4m3_tENS5_IJlSB_lEEESJ_SK_NS4_8TiledMMAINS4_8MMA_AtomIJNS4_4SM904GMMA31MMA_64x256x32_F32E4M3E4M3_SS_TNILNSO_7ScaleInE1ELSQ_1EEEEEENS4_6LayoutISC_NS5_IJNSA_ILi0EEESU_SU_EEEEENS5_IJNS4_10UnderscoreESX_SX_EEEEENS4_13SM90_TMA_LOADENS4_14ComposedLayoutINS4_7SwizzleILi1ELi4ELi3EEENS4_18smem_ptr_flag_bitsILi8EEENST_INS5_IJNSA_ILi8EEESH_EEENS5_IJSH_SB_EEEEEEEvNS4_8identityES10_S1A_vS1B_EENS_8epilogue10collective6detail29Sm90TmaWarpSpecializedAdapterINS1E_15DefaultEpilogueISJ_SK_SK_NS1D_6thread17LinearCombinationISJ_Li1EffLNS1I_9ScaleType4KindE0ELNS_15FloatRoundStyleE2ESJ_EENS1_15EpilogueDefaultEEEEEvvEEEEvNT_6ParamsE)
        /*0008*/ 	.word	0x000000a8


	//----- nvinfo : EIATTR_FRAME_SIZE
	.align		4
.L_12:
        /*000c*/ 	.byte	0x04, 0x11
        /*000e*/ 	.short	(.L_14 - .L_13)
	.align		4
.L_13:
        /*0010*/ 	.word	index@(_ZN7cutlass13device_kernelINS_4gemm6kernel13GemmUniversalIN4cute5tupleIJiiiiEEENS1_10collective13CollectiveMmaINS1_37MainloopSm90TmaGmmaWarpSpecializedFP8ILi4ENS5_IJNS4_1CILi1EEESB_SB_EEENS1_32KernelTmaWarpSpecializedPingpongEEENS5_IJNSA_ILi64EEENSA_ILi256EEENSA_ILi32EEEEEENS_12float_e4m3_tENS5_IJlSB_lEEESJ_SK_NS4_8TiledMMAINS4_8MMA_AtomIJNS4_4SM904GMMA31MMA_64x256x32_F32E4M3E4M3_SS_TNILNSO_7ScaleInE1ELSQ_1EEEEEENS4_6LayoutISC_NS5_IJNSA_ILi0EEESU_SU_EEEEENS5_IJNS4_10UnderscoreESX_SX_EEEEENS4_13SM90_TMA_LOADENS4_14ComposedLayoutINS4_7SwizzleILi1ELi4ELi3EEENS4_18smem_ptr_flag_bitsILi8EEENST_INS5_IJNSA_ILi8EEESH_EEENS5_IJSH_SB_EEEEEEEvNS4_8identityES10_S1A_vS1B_EENS_8epilogue10collective6detail29Sm90TmaWarpSpecializedAdapterINS1E_15DefaultEpilogueISJ_SK_SK_NS1D_6thread17LinearCombinationISJ_Li1EffLNS1I_9ScaleType4KindE0ELNS_15FloatRoundStyleE2ESJ_EENS1_15EpilogueDefaultEEEEEvvEEEEvNT_6ParamsE)
        /*0014*/ 	.word	0x00000110


	//----- nvinfo : EIATTR_MIN_STACK_SIZE
	.align		4
.L_14:
        /*0018*/ 	.byte	0x04, 0x12
        /*001a*/ 	.short	(.L_16 - .L_15)
	.align		4
.L_15:
        /*001c*/ 	.word	index@(_ZN7cutlass13device_kernelINS_4gemm6kernel13GemmUniversalIN4cute5tupleIJiiiiEEENS1_10collective13CollectiveMmaINS1_37MainloopSm90TmaGmmaWarpSpecializedFP8ILi4ENS5_IJNS4_1CILi1EEESB_SB_EEENS1_32KernelTmaWarpSpecializedPingpongEEENS5_IJNSA_ILi64EEENSA_ILi256EEENSA_ILi32EEEEEENS_12float_e4m3_tENS5_IJlSB_lEEESJ_SK_NS4_8TiledMMAINS4_8MMA_AtomIJNS4_4SM904GMMA31MMA_64x256x32_F32E4M3E4M3_SS_TNILNSO_7ScaleInE1ELSQ_1EEEEEENS4_6LayoutISC_NS5_IJNSA_ILi0EEESU_SU_EEEEENS5_IJNS4_10UnderscoreESX_SX_EEEEENS4_13SM90_TMA_LOADENS4_14ComposedLayoutINS4_7SwizzleILi1ELi4ELi3EEENS4_18smem_ptr_flag_bitsILi8EEENST_INS5_IJNSA_ILi8EEESH_EEENS5_IJSH_SB_EEEEEEEvNS4_8identityES10_S1A_vS1B_EENS_8epilogue10collective6detail29Sm90TmaWarpSpecializedAdapterINS1E_15DefaultEpilogueISJ_SK_SK_NS1D_6thread17LinearCombinationISJ_Li1EffLNS1I_9ScaleType4KindE0ELNS_15FloatRoundStyleE2ESJ_EENS1_15EpilogueDefaultEEEEEvvEEEEvNT_6ParamsE)
        /*0020*/ 	.word	0x00000110
.L_16:


//--------------------- .nv.compat                --------------------------
	.section	.nv.compat,"",@"SHT_CUDA_COMPAT_INFO"
	.align	4
        /*0000*/ 	.byte	0x02, 0x09, 0x01, 0x00, 0x02, 0x02, 0x04, 0x00, 0x02, 0x05, 0x05, 0x00, 0x03, 0x07, 0x01, 0x01
        /*0010*/ 	.byte	0x02, 0x03, 0x01, 0x00, 0x02, 0x06, 0x01, 0x00, 0x04, 0x0b, 0x08, 0x00, 0x00, 0x00, 0x00, 0x00
        /*0020*/ 	.byte	0x00, 0x00, 0x00, 0x00


//--------------------- .nv.info._ZN7cutlass13device_kernelINS_4gemm6kernel13GemmUniversalIN4cute5tupleIJiiiiEEENS1_10collective13CollectiveMmaINS1_37MainloopSm90TmaGmmaWarpSpecializedFP8ILi4ENS5_IJNS4_1CILi1EEESB_SB_EEENS1_32KernelTmaWarpSpecializedPingpongEEENS5_IJNSA_ILi64EEENSA_ILi256EEENSA_ILi32EEEEEENS_12float_e4m3_tENS5_IJlSB_lEEESJ_SK_NS4_8TiledMMAINS4_8MMA_AtomIJNS4_4SM904GMMA31MMA_64x256x32_F32E4M3E4M3_SS_TNILNSO_7ScaleInE1ELSQ_1EEEEEENS4_6LayoutISC_NS5_IJNSA_ILi0EEESU_SU_EEEEENS5_IJNS4_10UnderscoreESX_SX_EEEEENS4_13SM90_TMA_LOADENS4_14ComposedLayoutINS4_7SwizzleILi1ELi4ELi3EEENS4_18smem_ptr_flag_bitsILi8EEENST_INS5_IJNSA_ILi8EEESH_EEENS5_IJSH_SB_EEEEEEEvNS4_8identityES10_S1A_vS1B_EENS_8epilogue10collective6detail29Sm90TmaWarpSpecializedAdapterINS1E_15DefaultEpilogueISJ_SK_SK_NS1D_6thread17LinearCombinationISJ_Li1EffLNS1I_9ScaleType4KindE0ELNS_15FloatRoundStyleE2ESJ_EENS1_15EpilogueDefaultEEEEEvvEEEEvNT_6ParamsE --------------------------
	.section	.nv.info._ZN7cutlass13device_kernelINS_4gemm6kernel13GemmUniversalIN4cute5tupleIJiiiiEEENS1_10collective13CollectiveMmaINS1_37MainloopSm90TmaGmmaWarpSpecializedFP8ILi4ENS5_IJNS4_1CILi1EEESB_SB_EEENS1_32KernelTmaWarpSpecializedPingpongEEENS5_IJNSA_ILi64EEENSA_ILi256EEENSA_ILi32EEEEEENS_12float_e4m3_tENS5_IJlSB_lEEESJ_SK_NS4_8TiledMMAINS4_8MMA_AtomIJNS4_4SM904GMMA31MMA_64x256x32_F32E4M3E4M3_SS_TNILNSO_7ScaleInE1ELSQ_1EEEEEENS4_6LayoutISC_NS5_IJNSA_ILi0EEESU_SU_EEEEENS5_IJNS4_10UnderscoreESX_SX_EEEEENS4_13SM90_TMA_LOADENS4_14ComposedLayoutINS4_7SwizzleILi1ELi4ELi3EEENS4_18smem_ptr_flag_bitsILi8EEENST_INS5_IJNSA_ILi8EEESH_EEENS5_IJSH_SB_EEEEEEEvNS4_8identityES10_S1A_vS1B_EENS_8epilogue10collective6detail29Sm90TmaWarpSpecializedAdapterINS1E_15DefaultEpilogueISJ_SK_SK_NS1D_6thread17LinearCombinationISJ_Li1EffLNS1I_9ScaleType4KindE0ELNS_15FloatRoundStyleE2ESJ_EENS1_15EpilogueDefaultEEEEEvvEEEEvNT_6ParamsE,"",@"SHT_CUDA_INFO"
	.sectionflags	@""
	.align	4


	//----- nvinfo : EIATTR_CUDA_API_VERSION
	.align		4
        /*0000*/ 	.byte	0x04, 0x37
        /*0002*/ 	.short	(.L_18 - .L_17)
.L_17:
        /*0004*/ 	.word	0x00000082


	//----- nvinfo : EIATTR_KPARAM_INFO
	.align		4
.L_18:
        /*0008*/ 	.byte	0x04, 0x17
        /*000a*/ 	.short	(.L_20 - .L_19)
.L_19:
        /*000c*/ 	.word	0x00000000
        /*0010*/ 	.short	0x0000
        /*0012*/ 	.short	0x0070
        /*0014*/ 	.byte	0x00, 0xf0, 0x01, 0x10


	//----- nvinfo : EIATTR_SPARSE_MMA_MASK
	.align		4
.L_20:
        /*0018*/ 	.byte	0x03, 0x50
        /*001a*/ 	.short	0x0000


	//----- nvinfo : EIATTR_MAXREG_COUNT
	.align		4
        /*001c*/ 	.byte	0x03, 0x1b
        /*001e*/ 	.short	0x00a8


	//----- nvinfo : EIATTR_NUM_BARRIERS
	.align		4
        /*0020*/ 	.byte	0x02, 0x4c
        /*0022*/ 	.byte	0x01
	.zero		1


	//----- nvinfo : EIATTR_ANNOTATIONS
	.align		4
        /*0024*/ 	.byte	0x04, 0x55
        /*0026*/ 	.short	(.L_22 - .L_21)


	//   ....[0]....
.L_21:
        /*0028*/ 	.word	0x00000001
        /*002c*/ 	.byte	0xa0, 0x09, 0x00, 0x00, 0x01, 0x00, 0x00, 0x00, 0xb0, 0x0b, 0x00, 0x00, 0x01, 0x00, 0x00, 0x00
        /* <DEDUP_REMOVED lines=203> */
        /*0cec*/ 	.byte	0xa0, 0xff, 0x00, 0x00


	//----- nvinfo : EIATTR_MERCURY_ISA_VERSION
	.align		4
.L_22:
        /*0cf0*/ 	.byte	0x03, 0x5f
        /*0cf2*/ 	.short	0x0101


	//----- nvinfo : EIATTR_INT_WARP_WIDE_INSTR_OFFSETS
	.align		4
        /*0cf4*/ 	.byte	0x04, 0x31
        /*0cf6*/ 	.short	(.L_24 - .L_23)


	//   ....[0]....
.L_23:
        /*0cf8*/ 	.word	0x000004b0


	//   ....[1]....
        /*0cfc*/ 	.word	0x000004c0


	//   ....[2]....
        /*0d00*/ 	.word	0x00000530


	//   ....[3]....
        /*0d04*/ 	.word	0x00000540


	//   ....[4]....
        /*0d08*/ 	.word	0x00000550


	//   ....[5]....
        /*0d0c*/ 	.word	0x00000570


	//   ....[6]....
        /*0d10*/ 	.word	0x000005d0


	//   ....[7]....
        /*0d14*/ 	.word	0x000005f0


	//----- nvinfo : EIATTR_COOP_GROUP_MASK_REGIDS
	.align		4
.L_24:
        /*0d18*/ 	.byte	0x04, 0x29
        /*0d1a*/ 	.short	(.L_26 - .L_25)


	//   ....[0]....
.L_25:
        /*0d1c*/ 	.word	0xffffffff


	//   ....[1]....
        /*0d20*/ 	.word	0xffffffff


	//   ....[2]....
        /*0d24*/ 	.word	0xffffffff


	//   ....[3]....
        /*0d28*/ 	.word	0xffffffff


	//   ....[4]....
        /*0d2c*/ 	.word	0xffffffff


	//   ....[5]....
        /*0d30*/ 	.word	0xffffffff


	//----- nvinfo : EIATTR_COOP_GROUP_INSTR_OFFSETS
	.align		4
.L_26:
        /*0d34*/ 	.byte	0x04, 0x28
        /*0d36*/ 	.short	(.L_28 - .L_27)


	//   ....[0]....
.L_27:
        /*0d38*/ 	.word	0x00000060


	//   ....[1]....
        /*0d3c*/ 	.word	0x00000090


	//   ....[2]....
        /*0d40*/ 	.word	0x00000190


	//   ....[3]....
        /*0d44*/ 	.word	0x000003a0


	//   ....[4]....
        /*0d48*/ 	.word	0x000003e0


	//   ....[5]....
        /*0d4c*/ 	.word	0x00000420


	//----- nvinfo : EIATTR_REG_RECONFIG
	.align		4
.L_28:
        /*0d50*/ 	.byte	0x01, 0x54
	.zero		2


	//----- nvinfo : EIATTR_MBARRIER_INSTR_OFFSETS
	.align		4
        /*0d54*/ 	.byte	0x04, 0x39
        /*0d56*/ 	.short	(.L_30 - .L_29)


	//   ....[0]....
.L_29:
        /*0d58*/ 	.word	0x00000310
        /*0d5c*/ 	.word	0x000000ff
        /*0d60*/ 	.word	0x00000000
        /*0d64*/ 	.short	0x0100
        /*0d66*/ 	.byte	0x09
	.zero		1


	//   ....[1]....
        /*0d68*/ 	.word	0x00000320
        /*0d6c*/ 	.word	0x000000ff
        /*0d70*/ 	.word	0x00000020
        /*0d74*/ 	.short	0x0100
        /*0d76*/ 	.byte	0x09
	.zero		1


	//   ....[2]....
        /*0d78*/ 	.word	0x00000330
        /*0d7c*/ 	.word	0x000000ff
        /*0d80*/ 	.word	0x00000008
        /*0d84*/ 	.short	0x0100
        /*0d86*/ 	.byte	0x09
	.zero		1


	//   ....[3]....
        /*0d88*/ 	.word	0x00000340
        /*0d8c*/ 	.word	0x000000ff
        /*0d90*/ 	.word	0x00000028
        /*0d94*/ 	.short	0x0100
        /*0d96*/ 	.byte	0x09
	.zero		1


	//   ....[4]....
        /*0d98*/ 	.word	0x00000350
        /*0d9c*/ 	.word	0x000000ff
        /*0da0*/ 	.word	0x00000010
        /*0da4*/ 	.short	0x0100
        /*0da6*/ 	.byte	0x09
	.zero		1


	//   ....[5]....
        /*0da8*/ 	.word	0x00000360
        /*0dac*/ 	.word	0x000000ff
        /*0db0*/ 	.word	0x00000030
        /*0db4*/ 	.short	0x0100
        /*0db6*/ 	.byte	0x09
	.zero		1


	//   ....[6]....
        /*0db8*/ 	.word	0x00000370
        /*0dbc*/ 	.word	0x000000ff
        /*0dc0*/ 	.word	0x00000018
        /*0dc4*/ 	.short	0x0100
        /*0dc6*/ 	.byte	0x09
	.zero		1


	//   ....[7]....
        /*0dc8*/ 	.word	0x00000380
        /*0dcc*/ 	.word	0x000000ff
        /*0dd0*/ 	.word	0x00000038
        /*0dd4*/ 	.short	0x0100
        /*0dd6*/ 	.byte	0x09
	.zero		1


	//   ....[8]....
        /*0dd8*/ 	.word	0x00000610
        /*0ddc*/ 	.word	0x000000ff
        /*0de0*/ 	.word	0x00000070
        /*0de4*/ 	.short	0x0100
        /*0de6*/ 	.byte	0x09
	.zero		1


	//   ....[9]....
        /*0de8*/ 	.word	0x00000620
        /*0dec*/ 	.word	0x000000ff
        /*0df0*/ 	.word	0x00000078
        /*0df4*/ 	.short	0x0100
        /*0df6*/ 	.byte	0x09
	.zero		1


	//   ....[10]....
        /*0df8*/ 	.word	0x00000660
        /*0dfc*/ 	.word	0x000000ff
        /*0e00*/ 	.word	0x00000050
        /*0e04*/ 	.short	0x0100
        /*0e06*/ 	.byte	0x0a
	.zero		1


	//   ....[11]....
        /*0e08*/ 	.word	0x00000680
        /*0e0c*/ 	.word	0x000000ff
        /*0e10*/ 	.word	0x00000058
        /*0e14*/ 	.short	0x0100
        /*0e16*/ 	.byte	0x0a
	.zero		1


	//   ....[12]....
        /*0e18*/ 	.word	0x00000690
        /*0e1c*/ 	.word	0x000000ff
        /*0e20*/ 	.word	0x00000060
        /*0e24*/ 	.short	0x0100
        /*0e26*/ 	.byte	0x0a
	.zero		1


	//   ....[13]....
        /*0e28*/ 	.word	0x000006a0
        /*0e2c*/ 	.word	0x000000ff
        /*0e30*/ 	.word	0x00000068
        /*0e34*/ 	.short	0x0100
        /*0e36*/ 	.byte	0x0a
	.zero		1


	//   ....[14]....
        /*0e38*/ 	.word	0x00001620
        /*0e3c*/ 	.word	0x000000ff
        /*0e40*/ 	.word	0xfffffff8
        /*0e44*/ 	.short	0x010a
        /*0e46*/ 	.byte	0x11
	.zero		1


	//   ....[15]....
        /*0e48*/ 	.word	0x00002000
        /*0e4c*/ 	.word	0x000000ff
        /*0e50*/ 	.word	0x00000000
        /*0e54*/ 	.short	0x010a
        /*0e56*/ 	.byte	0x04
	.zero		1


	//   ....[16]....
        /*0e58*/ 	.word	0x00002040
        /*0e5c*/ 	.word	0x000000ff
        /*0e60*/ 	.word	0x00000000
        /*0e64*/ 	.short	0x010a
        /*0e66*/ 	.byte	0x04
	.zero		1


	//   ....[17]....
        /*0e68*/ 	.word	0x000031d0
        /*0e6c*/ 	.word	0x000000ff
        /*0e70*/ 	.word	0x00000000
        /*0e74*/ 	.short	0x010a
        /*0e76*/ 	.byte	0x08
	.zero		1


	//   ....[18]....
        /*0e78*/ 	.word	0x00003210
        /*0e7c*/ 	.word	0x000000ff
        /*0e80*/ 	.word	0x00000000
        /*0e84*/ 	.short	0x010a
        /*0e86*/ 	.byte	0x08
	.zero		1


	//   ....[19]....
        /*0e88*/ 	.word	0x00004210
        /*0e8c*/ 	.word	0x000000ff
        /*0e90*/ 	.word	0x00000000
        /*0e94*/ 	.short	0x0101
        /*0e96*/ 	.byte	0x06
	.zero		1


	//   ....[20]....
        /*0e98*/ 	.word	0x000052c0
        /*0e9c*/ 	.word	0x000000e3
        /*0ea0*/ 	.word	0x00000000
        /*0ea4*/ 	.short	0x0101
        /*0ea6*/ 	.byte	0x24
	.zero		1


	//   ....[21]....
        /*0ea8*/ 	.word	0x000053c0
        /*0eac*/ 	.word	0x000000ff
        /*0eb0*/ 	.word	0x00000000
        /*0eb4*/ 	.short	0x0101
        /*0eb6*/ 	.byte	0x04
	.zero		1


	//   ....[22]....
        /*0eb8*/ 	.word	0x00005430
        /*0ebc*/ 	.word	0x000000ff
        /*0ec0*/ 	.word	0x00000008
        /*0ec4*/ 	.short	0x010a
        /*0ec6*/ 	.byte	0x11
	.zero		1


	//   ....[23]....
        /*0ec8*/ 	.word	0x0000e5b0
        /*0ecc*/ 	.word	0x00000000
        /*0ed0*/ 	.word	0x00000000
        /*0ed4*/ 	.short	0x0101
        /*0ed6*/ 	.byte	0x24
	.zero		1


	//   ....[24]....
        /*0ed8*/ 	.word	0x0000f0b0
        /*0edc*/ 	.word	0x0000000b
        /*0ee0*/ 	.word	0x00000020
        /*0ee4*/ 	.short	0x010a
        /*0ee6*/ 	.byte	0x3f
	.zero		1


	//   ....[25]....
        /*0ee8*/ 	.word	0x0000f470
        /*0eec*/ 	.word	0x00000003
        /*0ef0*/ 	.word	0x00000078
        /*0ef4*/ 	.short	0x0101
        /*0ef6*/ 	.byte	0x3f
	.zero		1


	//   ....[26]....
        /*0ef8*/ 	.word	0x0000fc90
        /*0efc*/ 	.word	0x00000007
        /*0f00*/ 	.word	0x00000000
        /*0f04*/ 	.short	0x010a
        /*0f06*/ 	.byte	0x3f
	.zero		1


	//   ....[27]....
        /*0f08*/ 	.word	0x0000fd10
        /*0f0c*/ 	.word	0x00000009
        /*0f10*/ 	.word	0x00000000
        /*0f14*/ 	.short	0x010a
        /*0f16*/ 	.byte	0x3f
	.zero		1


	//   ....[28]....
        /*0f18*/ 	.word	0x0000fda0
        /*0f1c*/ 	.word	0x00000006
        /*0f20*/ 	.word	0x00000000
        /*0f24*/ 	.short	0x010a
        /*0f26*/ 	.byte	0x3f
	.zero		1


	//   ....[29]....
        /*0f28*/ 	.word	0x0000fe30
        /*0f2c*/ 	.word	0x00000003
        /*0f30*/ 	.word	0x00000000
        /*0f34*/ 	.short	0x010a
        /*0f36*/ 	.byte	0x3f
	.zero		1


	//   ....[30]....
        /*0f38*/ 	.word	0x0000fea0
        /*0f3c*/ 	.word	0x00000003
        /*0f40*/ 	.word	0xfffffff8
        /*0f44*/ 	.short	0x010a
        /*0f46*/ 	.byte	0x3f
	.zero		1


	//   ....[31]....
        /*0f48*/ 	.word	0x0000ff00
        /*0f4c*/ 	.word	0x00000003
        /*0f50*/ 	.word	0x00000000
        /*0f54*/ 	.short	0x010a
        /*0f56*/ 	.byte	0x3f
	.zero		1


	//   ....[32]....
        /*0f58*/ 	.word	0x0000ff70
        /*0f5c*/ 	.word	0x00000000
        /*0f60*/ 	.word	0x00000000
        /*0f64*/ 	.short	0x010a
        /*0f66*/ 	.byte	0x3f
	.zero		1


	//   ....[33]....
        /*0f68*/ 	.word	0x0000ffe0
        /*0f6c*/ 	.word	0x00000019
        /*0f70*/ 	.word	0x00000008
        /*0f74*/ 	.short	0x010a
        /*0f76*/ 	.byte	0x3f
	.zero		1


	//   ....[34]....
        /*0f78*/ 	.word	0x000100b0
        /*0f7c*/ 	.word	0x0000000b
        /*0f80*/ 	.word	0x00000020
        /*0f84*/ 	.short	0x010a
        /*0f86*/ 	.byte	0x3f
	.zero		1


	//   ....[35]....
        /*0f88*/ 	.word	0x00010190
        /*0f8c*/ 	.word	0x00000007
        /*0f90*/ 	.word	0x00000000
        /*0f94*/ 	.short	0x010a
        /*0f96*/ 	.byte	0x3f
	.zero		1


	//   ....[36]....
        /*0f98*/ 	.word	0x000101e0
        /*0f9c*/ 	.word	0x00000009
        /*0fa0*/ 	.word	0x00000000
        /*0fa4*/ 	.short	0x010a
        /*0fa6*/ 	.byte	0x3f
	.zero		1


	//   ....[37]....
        /*0fa8*/ 	.word	0x00010230
        /*0fac*/ 	.word	0x00000006
        /*0fb0*/ 	.word	0x00000000
        /*0fb4*/ 	.short	0x010a
        /*0fb6*/ 	.byte	0x3f
	.zero		1


	//----- nvinfo : EIATTR_NUM_MBARRIERS
	.align		4
.L_30:
        /*0fb8*/ 	.byte	0x03, 0x38
        /*0fba*/ 	.short	0x000e


	//----- nvinfo : EIATTR_EXIT_INSTR_OFFSETS
	.align		4
        /*0fbc*/ 	.byte	0x04, 0x1c
        /*0fbe*/ 	.short	(.L_32 - .L_31)


	//   ....[0]....
.L_31:
        /*0fc0*/ 	.word	0x000012f0


	//   ....[1]....
        /*0fc4*/ 	.word	0x00001350


	//   ....[2]....
        /*0fc8*/ 	.word	0x0000edc0


	//   ....[3]....
        /*0fcc*/ 	.word	0x0000edf0


	//   ....[4]....
        /*0fd0*/ 	.word	0x0000fe80


	//----- nvinfo : EIATTR_MAX_THREADS
	.align		4
.L_32:
        /*0fd4*/ 	.byte	0x04, 0x05
        /*0fd6*/ 	.short	(.L_34 - .L_33)
.L_33:
        /*0fd8*/ 	.word	0x00000180
        /*0fdc*/ 	.word	0x00000001
        /*0fe0*/ 	.word	0x00000001


	//----- nvinfo : EIATTR_CRS_STACK_SIZE
	.align		4
.L_34:
        /*0fe4*/ 	.byte	0x04, 0x1e
        /*0fe6*/ 	.short	(.L_36 - .L_35)
.L_35:
        /*0fe8*/ 	.word	0x00000000


	//----- nvinfo : EIATTR_CBANK_PARAM_SIZE
	.align		4
.L_36:
        /*0fec*/ 	.byte	0x03, 0x19
        /*0fee*/ 	.short	0x0470


	//----- nvinfo : EIATTR_PARAM_CBANK
	.align		4
        /*0ff0*/ 	.byte	0x04, 0x0a
        /*0ff2*/ 	.short	(.L_38 - .L_37)
	.align		4
.L_37:
        /*0ff4*/ 	.word	index@(.nv.constant0._ZN7cutlass13device_kernelINS_4gemm6kernel13GemmUniversalIN4cute5tupleIJiiiiEEENS1_10collective13CollectiveMmaINS1_37MainloopSm90TmaGmmaWarpSpecializedFP8ILi4ENS5_IJNS4_1CILi1EEESB_SB_EEENS1_32KernelTmaWarpSpecializedPingpongEEENS5_IJNSA_ILi64EEENSA_ILi256EEENSA_ILi32EEEEEENS_12float_e4m3_tENS5_IJlSB_lEEESJ_SK_NS4_8TiledMMAINS4_8MMA_AtomIJNS4_4SM904GMMA31MMA_64x256x32_F32E4M3E4M3_SS_TNILNSO_7ScaleInE1ELSQ_1EEEEEENS4_6LayoutISC_NS5_IJNSA_ILi0EEESU_SU_EEEEENS5_IJNS4_10UnderscoreESX_SX_EEEEENS4_13SM90_TMA_LOADENS4_14ComposedLayoutINS4_7SwizzleILi1ELi4ELi3EEENS4_18smem_ptr_flag_bitsILi8EEENST_INS5_IJNSA_ILi8EEESH_EEENS5_IJSH_SB_EEEEEEEvNS4_8identityES10_S1A_vS1B_EENS_8epilogue10collective6detail29Sm90TmaWarpSpecializedAdapterINS1E_15DefaultEpilogueISJ_SK_SK_NS1D_6thread17LinearCombinationISJ_Li1EffLNS1I_9ScaleType4KindE0ELNS_15FloatRoundStyleE2ESJ_EENS1_15EpilogueDefaultEEEEEvvEEEEvNT_6ParamsE)
        /*0ff8*/ 	.short	0x0210
        /*0ffa*/ 	.short	0x0470


	//----- nvinfo : EIATTR_SW_WAR
	.align		4
.L_38:
        /*0ffc*/ 	.byte	0x04, 0x36
        /*0ffe*/ 	.short	(.L_40 - .L_39)
.L_39:
        /*1000*/ 	.word	0x00000008
.L_40:


//--------------------- .nv.callgraph             --------------------------
	.section	.nv.callgraph,"",@"SHT_CUDA_CALLGRAPH"
	.align	4
	.sectionentsize	8
	.align		4
        /*0000*/ 	.word	0x00000000
	.align		4
        /*0004*/ 	.word	0xffffffff
	.align		4
        /*0008*/ 	.word	0x00000000
	.align		4
        /*000c*/ 	.word	0xfffffffe
	.align		4
        /*0010*/ 	.word	0x00000000
	.align		4
        /*0014*/ 	.word	0xfffffffd
	.align		4
        /*0018*/ 	.word	0x00000000
	.align		4
        /*001c*/ 	.word	0xfffffffc


//--------------------- .nv.constant4             --------------------------
	.section	.nv.constant4,"a",@progbits
	.align	8
	.align		8
.nv.constant4:
        /*0000*/ 	.dword	_ZN39_INTERNAL_f00d69bb_4_k_cu_3aa9cfaf_29324cuda3std3__45__cpo5beginE
	.align		8
        /*0008*/ 	.dword	_ZN39_INTERNAL_f00d69bb_4_k_cu_3aa9cfaf_29324cuda3std3__45__cpo3endE
	.align		8
        /*0010*/ 	.dword	_ZN39_INTERNAL_f00d69bb_4_k_cu_3aa9cfaf_29324cuda3std3__45__cpo6cbeginE
	.align		8
        /*0018*/ 	.dword	_ZN39_INTERNAL_f00d69bb_4_k_cu_3aa9cfaf_29324cuda3std3__45__cpo4cendE
	.align		8
        /*0020*/ 	.dword	_ZN39_INTERNAL_f00d69bb_4_k_cu_3aa9cfaf_29324cuda3std3__441_GLOBAL__N__f00d69bb_4_k_cu_3aa9cfaf_29326ignoreE
	.align		8
        /*0028*/ 	.dword	_ZN39_INTERNAL_f00d69bb_4_k_cu_3aa9cfaf_29324cuda3std3__419piecewise_constructE
	.align		8
        /*0030*/ 	.dword	_ZN39_INTERNAL_f00d69bb_4_k_cu_3aa9cfaf_29324cuda3std3__48in_placeE
	.align		8
        /*0038*/ 	.dword	_ZN39_INTERNAL_f00d69bb_4_k_cu_3aa9cfaf_29324cuda3std6ranges3__45__cpo4swapE
	.align		8
        /*0040*/ 	.dword	_ZN39_INTERNAL_f00d69bb_4_k_cu_3aa9cfaf_29324cuda3std6ranges3__45__cpo9iter_moveE
	.align		8
        /*0048*/ 	.dword	_ZN39_INTERNAL_f00d69bb_4_k_cu_3aa9cfaf_29324cute7productE
	.align		8
        /*0050*/ 	.dword	_ZN39_INTERNAL_f00d69bb_4_k_cu_3aa9cfaf_29324cute1_E


//--------------------- .text._ZN7cutlass13device_kernelINS_4gemm6kernel13GemmUniversalIN4cute5tupleIJiiiiEEENS1_10collective13CollectiveMmaINS1_37MainloopSm90TmaGmmaWarpSpecializedFP8ILi4ENS5_IJNS4_1CILi1EEESB_SB_EEENS1_32KernelTmaWarpSpecializedPingpongEEENS5_IJNSA_ILi64EEENSA_ILi256EEENSA_ILi32EEEEEENS_12float_e4m3_tENS5_IJlSB_lEEESJ_SK_NS4_8TiledMMAINS4_8MMA_AtomIJNS4_4SM904GMMA31MMA_64x256x32_F32E4M3E4M3_SS_TNILNSO_7ScaleInE1ELSQ_1EEEEEENS4_6LayoutISC_NS5_IJNSA_ILi0EEESU_SU_EEEEENS5_IJNS4_10UnderscoreESX_SX_EEEEENS4_13SM90_TMA_LOADENS4_14ComposedLayoutINS4_7SwizzleILi1ELi4ELi3EEENS4_18smem_ptr_flag_bitsILi8EEENST_INS5_IJNSA_ILi8EEESH_EEENS5_IJSH_SB_EEEEEEEvNS4_8identityES10_S1A_vS1B_EENS_8epilogue10collective6detail29Sm90TmaWarpSpecializedAdapterINS1E_15DefaultEpilogueISJ_SK_SK_NS1D_6thread17LinearCombinationISJ_Li1EffLNS1I_9ScaleType4KindE0ELNS_15FloatRoundStyleE2ESJ_EENS1_15EpilogueDefaultEEEEEvvEEEEvNT_6ParamsE --------------------------
	.section	.text._ZN7cutlass13device_kernelINS_4gemm6kernel13GemmUniversalIN4cute5tupleIJiiiiEEENS1_10collective13CollectiveMmaINS1_37MainloopSm90TmaGmmaWarpSpecializedFP8ILi4ENS5_IJNS4_1CILi1EEESB_SB_EEENS1_32KernelTmaWarpSpecializedPingpongEEENS5_IJNSA_ILi64EEENSA_ILi256EEENSA_ILi32EEEEEENS_12float_e4m3_tENS5_IJlSB_lEEESJ_SK_NS4_8TiledMMAINS4_8MMA_AtomIJNS4_4SM904GMMA31MMA_64x256x32_F32E4M3E4M3_SS_TNILNSO_7ScaleInE1ELSQ_1EEEEEENS4_6LayoutISC_NS5_IJNSA_ILi0EEESU_SU_EEEEENS5_IJNS4_10UnderscoreESX_SX_EEEEENS4_13SM90_TMA_LOADENS4_14ComposedLayoutINS4_7SwizzleILi1ELi4ELi3EEENS4_18smem_ptr_flag_bitsILi8EEENST_INS5_IJNSA_ILi8EEESH_EEENS5_IJSH_SB_EEEEEEEvNS4_8identityES10_S1A_vS1B_EENS_8epilogue10collective6detail29Sm90TmaWarpSpecializedAdapterINS1E_15DefaultEpilogueISJ_SK_SK_NS1D_6thread17LinearCombinationISJ_Li1EffLNS1I_9ScaleType4KindE0ELNS_15FloatRoundStyleE2ESJ_EENS1_15EpilogueDefaultEEEEEvvEEEEvNT_6ParamsE,"ax",@progbits
	.align	128
.text._ZN7cutlass13device_kernelINS_4gemm6kernel13GemmUniversalIN4cute5tupleIJiiiiEEENS1_10collective13CollectiveMmaINS1_37MainloopSm90TmaGmmaWarpSpecializedFP8ILi4ENS5_IJNS4_1CILi1EEESB_SB_EEENS1_32KernelTmaWarpSpecializedPingpongEEENS5_IJNSA_ILi64EEENSA_ILi256EEENSA_ILi32EEEEEENS_12float_e4m3_tENS5_IJlSB_lEEESJ_SK_NS4_8TiledMMAINS4_8MMA_AtomIJNS4_4SM904GMMA31MMA_64x256x32_F32E4M3E4M3_SS_TNILNSO_7ScaleInE1ELSQ_1EEEEEENS4_6LayoutISC_NS5_IJNSA_ILi0EEESU_SU_EEEEENS5_IJNS4_10UnderscoreESX_SX_EEEEENS4_13SM90_TMA_LOADENS4_14ComposedLayoutINS4_7SwizzleILi1ELi4ELi3EEENS4_18smem_ptr_flag_bitsILi8EEENST_INS5_IJNSA_ILi8EEESH_EEENS5_IJSH_SB_EEEEEEEvNS4_8identityES10_S1A_vS1B_EENS_8epilogue10collective6detail29Sm90TmaWarpSpecializedAdapterINS1E_15DefaultEpilogueISJ_SK_SK_NS1D_6thread17LinearCombinationISJ_Li1EffLNS1I_9ScaleType4KindE0ELNS_15FloatRoundStyleE2ESJ_EENS1_15EpilogueDefaultEEEEEvvEEEEvNT_6ParamsE:
        .type           _ZN7cutlass13device_kernelINS_4gemm6kernel13GemmUniversalIN4cute5tupleIJiiiiEEENS1_10collective13CollectiveMmaINS1_37MainloopSm90TmaGmmaWarpSpecializedFP8ILi4ENS5_IJNS4_1CILi1EEESB_SB_EEENS1_32KernelTmaWarpSpecializedPingpongEEENS5_IJNSA_ILi64EEENSA_ILi256EEENSA_ILi32EEEEEENS_12float_e4m3_tENS5_IJlSB_lEEESJ_SK_NS4_8TiledMMAINS4_8MMA_AtomIJNS4_4SM904GMMA31MMA_64x256x32_F32E4M3E4M3_SS_TNILNSO_7ScaleInE1ELSQ_1EEEEEENS4_6LayoutISC_NS5_IJNSA_ILi0EEESU_SU_EEEEENS5_IJNS4_10UnderscoreESX_SX_EEEEENS4_13SM90_TMA_LOADENS4_14ComposedLayoutINS4_7SwizzleILi1ELi4ELi3EEENS4_18smem_ptr_flag_bitsILi8EEENST_INS5_IJNSA_ILi8EEESH_EEENS5_IJSH_SB_EEEEEEEvNS4_8identityES10_S1A_vS1B_EENS_8epilogue10collective6detail29Sm90TmaWarpSpecializedAdapterINS1E_15DefaultEpilogueISJ_SK_SK_NS1D_6thread17LinearCombinationISJ_Li1EffLNS1I_9ScaleType4KindE0ELNS_15FloatRoundStyleE2ESJ_EENS1_15EpilogueDefaultEEEEEvvEEEEvNT_6ParamsE,@function
        .size           _ZN7cutlass13device_kernelINS_4gemm6kernel13GemmUniversalIN4cute5tupleIJiiiiEEENS1_10collective13CollectiveMmaINS1_37MainloopSm90TmaGmmaWarpSpecializedFP8ILi4ENS5_IJNS4_1CILi1EEESB_SB_EEENS1_32KernelTmaWarpSpecializedPingpongEEENS5_IJNSA_ILi64EEENSA_ILi256EEENSA_ILi32EEEEEENS_12float_e4m3_tENS5_IJlSB_lEEESJ_SK_NS4_8TiledMMAINS4_8MMA_AtomIJNS4_4SM904GMMA31MMA_64x256x32_F32E4M3E4M3_SS_TNILNSO_7ScaleInE1ELSQ_1EEEEEENS4_6LayoutISC_NS5_IJNSA_ILi0EEESU_SU_EEEEENS5_IJNS4_10UnderscoreESX_SX_EEEEENS4_13SM90_TMA_LOADENS4_14ComposedLayoutINS4_7SwizzleILi1ELi4ELi3EEENS4_18smem_ptr_flag_bitsILi8EEENST_INS5_IJNSA_ILi8EEESH_EEENS5_IJSH_SB_EEEEEEEvNS4_8identityES10_S1A_vS1B_EENS_8epilogue10collective6detail29Sm90TmaWarpSpecializedAdapterINS1E_15DefaultEpilogueISJ_SK_SK_NS1D_6thread17LinearCombinationISJ_Li1EffLNS1I_9ScaleType4KindE0ELNS_15FloatRoundStyleE2ESJ_EENS1_15EpilogueDefaultEEEEEvvEEEEvNT_6ParamsE,(.L_x_331 - _ZN7cutlass13device_kernelINS_4gemm6kernel13GemmUniversalIN4cute5tupleIJiiiiEEENS1_10collective13CollectiveMmaINS1_37MainloopSm90TmaGmmaWarpSpecializedFP8ILi4ENS5_IJNS4_1CILi1EEESB_SB_EEENS1_32KernelTmaWarpSpecializedPingpongEEENS5_IJNSA_ILi64EEENSA_ILi256EEENSA_ILi32EEEEEENS_12float_e4m3_tENS5_IJlSB_lEEESJ_SK_NS4_8TiledMMAINS4_8MMA_AtomIJNS4_4SM904GMMA31MMA_64x256x32_F32E4M3E4M3_SS_TNILNSO_7ScaleInE1ELSQ_1EEEEEENS4_6LayoutISC_NS5_IJNSA_ILi0EEESU_SU_EEEEENS5_IJNS4_10UnderscoreESX_SX_EEEEENS4_13SM90_TMA_LOADENS4_14ComposedLayoutINS4_7SwizzleILi1ELi4ELi3EEENS4_18smem_ptr_flag_bitsILi8EEENST_INS5_IJNSA_ILi8EEESH_EEENS5_IJSH_SB_EEEEEEEvNS4_8identityES10_S1A_vS1B_EENS_8epilogue10collective6detail29Sm90TmaWarpSpecializedAdapterINS1E_15DefaultEpilogueISJ_SK_SK_NS1D_6thread17LinearCombinationISJ_Li1EffLNS1I_9ScaleType4KindE0ELNS_15FloatRoundStyleE2ESJ_EENS1_15EpilogueDefaultEEEEEvvEEEEvNT_6ParamsE)
        .other          _ZN7cutlass13device_kernelINS_4gemm6kernel13GemmUniversalIN4cute5tupleIJiiiiEEENS1_10collective13CollectiveMmaINS1_37MainloopSm90TmaGmmaWarpSpecializedFP8ILi4ENS5_IJNS4_1CILi1EEESB_SB_EEENS1_32KernelTmaWarpSpecializedPingpongEEENS5_IJNSA_ILi64EEENSA_ILi256EEENSA_ILi32EEEEEENS_12float_e4m3_tENS5_IJlSB_lEEESJ_SK_NS4_8TiledMMAINS4_8MMA_AtomIJNS4_4SM904GMMA31MMA_64x256x32_F32E4M3E4M3_SS_TNILNSO_7ScaleInE1ELSQ_1EEEEEENS4_6LayoutISC_NS5_IJNSA_ILi0EEESU_SU_EEEEENS5_IJNS4_10UnderscoreESX_SX_EEEEENS4_13SM90_TMA_LOADENS4_14ComposedLayoutINS4_7SwizzleILi1ELi4ELi3EEENS4_18smem_ptr_flag_bitsILi8EEENST_INS5_IJNSA_ILi8EEESH_EEENS5_IJSH_SB_EEEEEEEvNS4_8identityES10_S1A_vS1B_EENS_8epilogue10collective6detail29Sm90TmaWarpSpecializedAdapterINS1E_15DefaultEpilogueISJ_SK_SK_NS1D_6thread17LinearCombinationISJ_Li1EffLNS1I_9ScaleType4KindE0ELNS_15FloatRoundStyleE2ESJ_EENS1_15EpilogueDefaultEEEEEvvEEEEvNT_6ParamsE,@"STO_CUDA_ENTRY STV_DEFAULT"
_ZN7cutlass13device_kernelINS_4gemm6kernel13GemmUniversalIN4cute5tupleIJiiiiEEENS1_10collective13CollectiveMmaINS1_37MainloopSm90TmaGmmaWarpSpecializedFP8ILi4ENS5_IJNS4_1CILi1EEESB_SB_EEENS1_32KernelTmaWarpSpecializedPingpongEEENS5_IJNSA_ILi64EEENSA_ILi256EEENSA_ILi32EEEEEENS_12float_e4m3_tENS5_IJlSB_lEEESJ_SK_NS4_8TiledMMAINS4_8MMA_AtomIJNS4_4SM904GMMA31MMA_64x256x32_F32E4M3E4M3_SS_TNILNSO_7ScaleInE1ELSQ_1EEEEEENS4_6LayoutISC_NS5_IJNSA_ILi0EEESU_SU_EEEEENS5_IJNS4_10UnderscoreESX_SX_EEEEENS4_13SM90_TMA_LOADENS4_14ComposedLayoutINS4_7SwizzleILi1ELi4ELi3EEENS4_18smem_ptr_flag_bitsILi8EEENST_INS5_IJNSA_ILi8EEESH_EEENS5_IJSH_SB_EEEEEEEvNS4_8identityES10_S1A_vS1B_EENS_8epilogue10collective6detail29Sm90TmaWarpSpecializedAdapterINS1E_15DefaultEpilogueISJ_SK_SK_NS1D_6thread17LinearCombinationISJ_Li1EffLNS1I_9ScaleType4KindE0ELNS_15FloatRoundStyleE2ESJ_EENS1_15EpilogueDefaultEEEEEvvEEEEvNT_6ParamsE:
[----:B------:R-:W0:Y:S02]  /*0000*/  LDC R1, c[0x0][0x28] ;  /* 0x00000a00ff017b82 */ /* 0x000e240000000800 */
[----:B0-----:R-:W-:Y:S01]  /*0010*/  VIADD R1, R1, 0xfffffef0 ;  /* 0xfffffef001017836 */ /* 0x001fe20000000000 */
[----:B------:R-:W0:Y:S01]  /*0020*/  S2R R2, SR_TID.X ;  /* 0x0000000000027919 */ /* 0x000e220000002100 */
[----:B------:R-:W-:Y:S01]  /*0030*/  ELECT P0, URZ, PT ;  /* 0x00000000003f782f */ /* 0x000fe20003800000 */
[----:B------:R-:W-:Y:S01]  /*0040*/  BSSY B0, `(.L_x_0) ;  /* 0x0000014000007945 */ /* 0x000fe20003800000 */
[----:B0-----:R-:W-:-:S05]  /*0050*/  SHF.R.U32.HI R0, RZ, 0x5, R2 ;  /* 0x00000005ff007819 */ /* 0x001fca0000011602 */
[----:B------:R-:W0:Y:S02]  /*0060*/  SHFL.IDX PT, R3, R0, RZ, 0x1f ;  /* 0x00001fff00037589 */ /* 0x000e2400000e0000 */
[----:B0-----:R-:W-:Y:S02]  /*0070*/  R2UR UR8, R3 ;  /* 0x00000000030872ca */ /* 0x001fe400000e0000 */
[----:B------:R-:W-:-:S05]  /*0080*/  SHF.R.U32.HI R3, RZ, 0x7, R2 ;  /* 0x00000007ff037819 */ /* 0x000fca0000011602 */
[----:B------:R0:W1:Y:S06]  /*0090*/  SHFL.IDX PT, R4, R3, RZ, 0x1f ;  /* 0x00001fff03047589 */ /* 0x00006c00000e0000 */
[----:B------:R-:W-:Y:S02]  /*00a0*/  USHF.R.S32.HI UR4, URZ, 0x1f, UR8 ;  /* 0x0000001f3f047899 */ /* 0x000fe40008011408 */
[----:B------:R-:W-:Y:S02]  /*00b0*/  ISETP.NE.OR P0, PT, RZ, UR8, !P0 ;  /* 0x00000008ff007c0c */ /* 0x000fe4000c705670 */
[----:B------:R-:W-:-:S04]  /*00c0*/  ULEA.HI UR4, UR4, UR8, URZ, 0x2 ;  /* 0x0000000804047291 */ /* 0x000fc8000f8f103f */
[----:B------:R-:W-:-:S04]  /*00d0*/  ULOP3.LUT UR4, UR4, 0xfffffffc, URZ, 0xc0, !UPT ;  /* 0xfffffffc04047892 */ /* 0x000fc8000f8ec03f */
[----:B------:R-:W-:-:S03]  /*00e0*/  UIADD3 UR8, UR8, -UR4, URZ ;  /* 0x8000000408087290 */ /* 0x000fc6000fffe03f */
[----:B0-----:R-:W-:Y:S09]  /*00f0*/  @P0 BRA `(.L_x_1) ;  /* 0x0000000000200947 */ /* 0x001ff20003800000 */
[----:B------:R-:W-:Y:S02]  /*0100*/  ULDC.64 UR4, c[0x0][0x198] ;  /* 0x0000660000047ab9 */ /* 0x000fe40000000a00 */
[----:B------:R-:W-:Y:S02]  /*0110*/  UIADD3 UR6, UP0, UR4, 0xf0, URZ ;  /* 0x000000f004067890 */ /* 0x000fe4000ff1e03f */
[----:B------:R-:W-:Y:S02]  /*0120*/  UIADD3 UR4, UP1, UR4, 0x1f0, URZ ;  /* 0x000001f004047890 */ /* 0x000fe4000ff3e03f */
[----:B------:R-:W-:Y:S02]  /*0130*/  UIADD3.X UR7, URZ, UR5, URZ, UP0, !UPT ;  /* 0x000000053f077290 */ /* 0x000fe400087fe43f */
[----:B------:R-:W-:-:S07]  /*0140*/  UIADD3.X UR5, URZ, UR5, URZ, UP1, !UPT ;  /* 0x000000053f057290 */ /* 0x000fce0008ffe43f */
[----:B------:R0:W-:Y:S02]  /*0150*/  UTMACCTL.PF [UR6] ;  /* 0x00000000060079b9 */ /* 0x0001e40008040000 */
[----:B------:R0:W-:Y:S02]  /*0160*/  UTMACCTL.PF [UR4] ;  /* 0x00000000040079b9 */ /* 0x0001e40008040000 */
[----:B0-----:R-:W-:Y:S01]  /*0170*/  NOP ;  /* 0x0000000000007918 */ /* 0x001fe20000000000 */
.L_x_1:
[----:B------:R-:W-:Y:S05]  /*0180*/  BSYNC B0 ;  /* 0x0000000000007941 */ /* 0x000fea0003800000 */
.L_x_0:
[----:B------:R-:W0:Y:S01]  /*0190*/  SHFL.IDX PT, R5, R0, RZ, 0x1f ;  /* 0x00001fff00057589 */ /* 0x000e2200000e0000 */
[----:B-1----:R-:W-:Y:S01]  /*01a0*/  R2UR UR18, R4 ;  /* 0x00000000041272ca */ /* 0x002fe200000e0000 */
[----:B------:R-:W-:-:S04]  /*01b0*/  UISETP.NE.AND UP0, UPT, UR8, 0x3, UPT ;  /* 0x000000030800788c */ /* 0x000fc8000bf05270 */
[----:B------:R-:W-:-:S08]  /*01c0*/  UISETP.EQ.OR UP0, UPT, UR8, URZ, !UP0 ;  /* 0x0000003f0800728c */ /* 0x000fd0000c702670 */
[----:B------:R-:W-:Y:S02]  /*01d0*/  UIADD3 UR16, UR18, -0x1, URZ ;  /* 0xffffffff12107890 */ /* 0x000fe4000fffe03f */
[----:B------:R-:W-:Y:S02]  /*01e0*/  UISETP.EQ.AND UP0, UPT, UR18, URZ, UP0 ;  /* 0x0000003f1200728c */ /* 0x000fe40008702270 */
[----:B------:R-:W-:Y:S02]  /*01f0*/  UISETP.GE.U32.AND UP1, UPT, UR16, 0x2, UPT ;  /* 0x000000021000788c */ /* 0x000fe4000bf26070 */
[----:B------:R-:W-:Y:S01]  /*0200*/  USEL UR13, URZ, 0x1, !UP0 ;  /* 0x000000013f0d7887 */ /* 0x000fe2000c000000 */
[----:B0-----:R-:W-:-:S03]  /*0210*/  ISETP.NE.AND P0, PT, R5, RZ, PT ;  /* 0x000000ff0500720c */ /* 0x001fc60003f05270 */
[----:B------:R-:W-:-:S10]  /*0220*/  USEL UR13, UR13, 0x2, UP1 ;  /* 0x000000020d0d7887 */ /* 0x000fd40008800000 */
[----:B------:R-:W-:Y:S05]  /*0230*/  @P0 BRA `(.L_x_2) ;  /* 0x0000000000580947 */ /* 0x000fea0003800000 */
[----:B------:R-:W0:Y:S01]  /*0240*/  S2UR UR9, SR_CgaCtaId ;  /* 0x00000000000979c3 */ /* 0x000e220000008800 */
[----:B------:R-:W-:Y:S01]  /*0250*/  UMOV UR4, 0x400 ;  /* 0x0000040000047882 */ /* 0x000fe20000000000 */
[----:B------:R-:W-:Y:S01]  /*0260*/  UMOV UR5, 0x1 ;  /* 0x0000000100057882 */ /* 0x000fe20000000000 */
[----:B------:R-:W-:Y:S01]  /*0270*/  UMOV UR6, 0x80 ;  /* 0x0000008000067882 */ /* 0x000fe20000000000 */
[----:B------:R-:W-:Y:S01]  /*0280*/  ELECT P0, URZ, PT ;  /* 0x00000000003f782f */ /* 0x000fe20003800000 */
[----:B------:R-:W-:-:S04]  /*0290*/  UIADD3 UR6, -UR6, 0x100000, URZ ;  /* 0x0010000006067890 */ /* 0x000fc8000fffe13f */
[----:B------:R-:W-:Y:S02]  /*02a0*/  USHF.L.U32 UR7, UR6, 0xb, URZ ;  /* 0x0000000b06077899 */ /* 0x000fe4000800063f */
[----:B------:R-:W-:Y:S02]  /*02b0*/  USHF.L.U32 UR6, UR6, 0x1, URZ ;  /* 0x0000000106067899 */ /* 0x000fe4000800063f */
[----:B0-----:R-:W-:Y:S02]  /*02c0*/  ULEA UR9, UR9, UR4, 0x18 ;  /* 0x0000000409097291 */ /* 0x001fe4000f8ec03f */
[----:B------:R-:W-:-:S04]  /*02d0*/  UIADD3 UR4, -UR5, 0x100000, URZ ;  /* 0x0010000005047890 */ /* 0x000fc8000fffe13f */
[----:B------:R-:W-:Y:S02]  /*02e0*/  USHF.L.U32 UR5, UR4, 0xb, URZ ;  /* 0x0000000b04057899 */ /* 0x000fe4000800063f */
[----:B------:R-:W-:Y:S01]  /*02f0*/  USHF.L.U32 UR4, UR4, 0x1, URZ ;  /* 0x0000000104047899 */ /* 0x000fe2000800063f */
[----:B------:R-:W0:Y:S11]  /*0300*/  FENCE.VIEW.ASYNC.S ;  /* 0x00000000000073c6 */ /* 0x000e360000000000 */
[----:B0-----:R0:W1:Y:S01]  /*0310*/  SYNCS.EXCH.64 URZ, [UR9], UR4 ;  /* 0x00000004093f75b2 */ /* 0x0010620008000100 */
[----:B------:R0:W2:Y:S01]  /*0320*/  SYNCS.EXCH.64 URZ, [UR9+0x20], UR6 ;  /* 0x00002006093f75b2 */ /* 0x0000a20008000100 */
[----:B------:R0:W3:Y:S01]  /*0330*/  SYNCS.EXCH.64 URZ, [UR9+0x8], UR4 ;  /* 0x00000804093f75b2 */ /* 0x0000e20008000100 */
[----:B------:R0:W4:Y:S01]  /*0340*/  SYNCS.EXCH.64 URZ, [UR9+0x28], UR6 ;  /* 0x00002806093f75b2 */ /* 0x0001220008000100 */
[----:B------:R0:W0:Y:S01]  /*0350*/  SYNCS.EXCH.64 URZ, [UR9+0x10], UR4 ;  /* 0x00001004093f75b2 */ /* 0x0000220008000100 */
[----:B------:R0:W0:Y:S01]  /*0360*/  SYNCS.EXCH.64 URZ, [UR9+0x30], UR6 ;  /* 0x00003006093f75b2 */ /* 0x0000220008000100 */
[----:B------:R0:W0:Y:S01]  /*0370*/  SYNCS.EXCH.64 URZ, [UR9+0x18], UR4 ;  /* 0x00001804093f75b2 */ /* 0x0000220008000100 */
[----:B------:R0:W0:Y:S01]  /*0380*/  SYNCS.EXCH.64 URZ, [UR9+0x38], UR6 ;  /* 0x00003806093f75b2 */ /* 0x0000220008000100 */
[----:B------:R-:W-:Y:S01]  /*0390*/  NOP ;  /* 0x0000000000007918 */ /* 0x000fe20000000000 */
.L_x_2:
[----:B------:R-:W5:Y:S01]  /*03a0*/  SHFL.IDX PT, R5, R0, RZ, 0x1f ;  /* 0x00001fff00057589 */ /* 0x000f6200000e0000 */
[----:B------:R-:W-:Y:S01]  /*03b0*/  ELECT P0, URZ, PT ;  /* 0x00000000003f782f */ /* 0x000fe20003800000 */
[----:B------:R-:W-:Y:S01]  /*03c0*/  NOP ;  /* 0x0000000000007918 */ /* 0x000fe20000000000 */
[----:B------:R-:W-:Y:S01]  /*03d0*/  ELECT P1, URZ, PT ;  /* 0x00000000003f782f */ /* 0x000fe20003820000 */
[----:B------:R-:W1:Y:S01]  /*03e0*/  SHFL.IDX PT, R4, R0, RZ, 0x1f ;  /* 0x00001fff00047589 */ /* 0x000e6200000e0000 */
[----:B0-----:R-:W-:Y:S01]  /*03f0*/  UMOV UR4, 0x20 ;  /* 0x0000002000047882 */ /* 0x001fe20000000000 */
[----:B------:R-:W-:Y:S01]  /*0400*/  UMOV UR12, 0x80 ;  /* 0x00000080000c7882 */ /* 0x000fe20000000000 */
[----:B------:R-:W-:Y:S01]  /*0410*/  NOP ;  /* 0x0000000000007918 */ /* 0x000fe20000000000 */
[----:B------:R0:W2:Y:S01]  /*0420*/  SHFL.IDX PT, R0, R3, RZ, 0x1f ;  /* 0x00001fff03007589 */ /* 0x0000a200000e0000 */
[----:B------:R-:W-:Y:S01]  /*0430*/  ULDC.64 UR24, c[0x0][0x208] ;  /* 0x0000820000187ab9 */ /* 0x000fe20000000a00 */
[----:B0-----:R-:W-:-:S04]  /*0440*/  SHF.R.S32.HI R3, RZ, 0x1f, R2 ;  /* 0x0000001fff037819 */ /* 0x001fc80000011402 */
[----:B------:R-:W-:Y:S02]  /*0450*/  LEA.HI R3, R3, R2, RZ, 0x7 ;  /* 0x0000000203037211 */ /* 0x000fe400078f38ff */
[----:B-----5:R-:W-:Y:S02]  /*0460*/  ISETP.NE.OR P0, PT, R5, RZ, !P0 ;  /* 0x000000ff0500720c */ /* 0x020fe40004705670 */
[----:B------:R-:W-:Y:S02]  /*0470*/  LOP3.LUT R3, R3, 0xffffff80, RZ, 0xc0, !PT ;  /* 0xffffff8003037812 */ /* 0x000fe400078ec0ff */
[----:B-1----:R-:W-:-:S03]  /*0480*/  ISETP.NE.OR P1, PT, R4, RZ, !P1 ;  /* 0x000000ff0400720c */ /* 0x002fc60004f25670 */
[----:B------:R-:W-:Y:S01]  /*0490*/  IMAD.IADD R3, R2, 0x1, -R3 ;  /* 0x0000000102037824 */ /* 0x000fe200078e0a03 */
[----:B--2---:R-:W-:-:S05]  /*04a0*/  R2UR UR17, R0 ;  /* 0x00000000001172ca */ /* 0x004fca00000e0000 */
[----:B------:R-:W-:-:S04]  /*04b0*/  VOTEU.ALL UP0, P0 ;  /* 0x00000000003f7886 */ /* 0x000fc80000000000 */
[----:B------:R-:W-:Y:S01]  /*04c0*/  VOTEU.ALL UP1, P1 ;  /* 0x00000000003f7886 */ /* 0x000fe20000820000 */
[----:B------:R-:W0:Y:S01]  /*04d0*/  @!UP0 S2UR UR7, SR_CgaCtaId ;  /* 0x00000000000789c3 */ /* 0x000e220000008800 */
[----:B------:R-:W-:Y:S01]  /*04e0*/  @!UP0 UMOV UR6, 0x400 ;  /* 0x0000040000068882 */ /* 0x000fe20000000000 */
[----:B------:R-:W-:-:S04]  /*04f0*/  @!UP0 UIADD3 UR4, -UR4, 0x100000, URZ ;  /* 0x0010000004048890 */ /* 0x000fc8000fffe13f */
[----:B------:R-:W-:Y:S02]  /*0500*/  @!UP0 USHF.L.U32 UR5, UR4, 0xb, URZ ;  /* 0x0000000b04058899 */ /* 0x000fe4000800063f */
[----:B------:R-:W-:Y:S01]  /*0510*/  @!UP0 USHF.L.U32 UR4, UR4, 0x1, URZ ;  /* 0x0000000104048899 */ /* 0x000fe2000800063f */
[----:B------:R-:W-:Y:S01]  /*0520*/  @!UP1 UMOV UR10, 0x400 ;  /* 0x00000400000a9882 */ /* 0x000fe20000000000 */
[----:B------:R-:W-:Y:S01]  /*0530*/  VOTEU.ALL UP2, P1 ;  /* 0x00000000003f7886 */ /* 0x000fe20000840000 */
[----:B------:R-:W-:Y:S01]  /*0540*/  VOTEU.ALL UP3, P1 ;  /* 0x00000000003f7886 */ /* 0x000fe20000860000 */
[----:B------:R-:W-:Y:S01]  /*0550*/  VOTEU.ALL UP4, P1 ;  /* 0x00000000003f7886 */ /* 0x000fe20000880000 */
[----:B------:R-:W1:Y:S01]  /*0560*/  @!UP1 S2UR UR11, SR_CgaCtaId ;  /* 0x00000000000b99c3 */ /* 0x000e620000008800 */
[----:B------:R-:W-:Y:S01]  /*0570*/  VOTEU.ALL UP5, P1 ;  /* 0x00000000003f7886 */ /* 0x000fe200008a0000 */
[----:B------:R-:W-:Y:S01]  /*0580*/  ISETP.NE.AND P1, PT, RZ, UR18, PT ;  /* 0x00000012ff007c0c */ /* 0x000fe2000bf25270 */
[----:B0-----:R-:W-:-:S02]  /*0590*/  @!UP0 ULEA UR9, UR7, UR6, 0x18 ;  /* 0x0000000607098291 */ /* 0x001fc4000f8ec03f */
[----:B------:R-:W-:-:S04]  /*05a0*/  @!UP1 UIADD3 UR6, -UR12, 0x100000, URZ ;  /* 0x001000000c069890 */ /* 0x000fc8000fffe13f */
[----:B------:R-:W-:Y:S02]  /*05b0*/  @!UP1 USHF.L.U32 UR7, UR6, 0xb, URZ ;  /* 0x0000000b06079899 */ /* 0x000fe4000800063f */
[----:B------:R-:W-:Y:S01]  /*05c0*/  @!UP1 USHF.L.U32 UR6, UR6, 0x1, URZ ;  /* 0x0000000106069899 */ /* 0x000fe2000800063f */
[----:B------:R-:W-:Y:S01]  /*05d0*/  VOTEU.ALL UP0, P0 ;  /* 0x00000000003f7886 */ /* 0x000fe20000000000 */
[----:B-1----:R-:W-:Y:S01]  /*05e0*/  @!UP1 ULEA UR10, UR11, UR10, 0x18 ;  /* 0x0000000a0b0a9291 */ /* 0x002fe2000f8ec03f */
[----:B------:R-:W-:Y:S01]  /*05f0*/  VOTEU.ALL UP1, P0 ;  /* 0x00000000003f7886 */ /* 0x000fe20000020000 */
[----:B------:R-:W0:Y:S02]  /*0600*/  FENCE.VIEW.ASYNC.S ;  /* 0x00000000000073c6 */ /* 0x000e240000000000 */
[----:B0-----:R-:W3:Y:S02]  /*0610*/  @!UP0 SYNCS.EXCH.64 URZ, [UR9+0x70], UR4 ;  /* 0x00007004093f85b2 */ /* 0x001ee40008000100 */
[----:B------:R0:W3:Y:S01]  /*0620*/  @!UP1 SYNCS.EXCH.64 URZ, [UR9+0x78], UR4 ;  /* 0x00007804093f95b2 */ /* 0x0000e20008000100 */
[----:B------:R-:W-:Y:S01]  /*0630*/  NOP ;  /* 0x0000000000007918 */ /* 0x000fe20000000000 */
[----:B0-----:R-:W-:-:S02]  /*0640*/  ULDC.64 UR4, c[0x0][0x598] ;  /* 0x0001660000047ab9 */ /* 0x001fc40000000a00 */
[----:B------:R-:W-:Y:S02]  /*0650*/  ISETP.NE.U32.AND P0, PT, RZ, UR4, PT ;  /* 0x00000004ff007c0c */ /* 0x000fe4000bf05070 */
[----:B------:R0:W3:Y:S02]  /*0660*/  @!UP2 SYNCS.EXCH.64 URZ, [UR10+0x50], UR6 ;  /* 0x000050060a3fa5b2 */ /* 0x0000e40008000100 */
[----:B------:R-:W-:Y:S01]  /*0670*/  ISETP.NE.AND.EX P0, PT, RZ, UR5, PT, P0 ;  /* 0x00000005ff007c0c */ /* 0x000fe2000bf05300 */
[----:B------:R0:W3:Y:S01]  /*0680*/  @!UP3 SYNCS.EXCH.64 URZ, [UR10+0x58], UR6 ;  /* 0x000058060a3fb5b2 */ /* 0x0000e20008000100 */
[----:B------:R0:W3:Y:S01]  /*0690*/  @!UP4 SYNCS.EXCH.64 URZ, [UR10+0x60], UR6 ;  /* 0x000060060a3fc5b2 */ /* 0x0000e20008000100 */
[----:B------:R0:W3:Y:S01]  /*06a0*/  @!UP5 SYNCS.EXCH.64 URZ, [UR10+0x68], UR6 ;  /* 0x000068060a3fd5b2 */ /* 0x0000e20008000100 */
[----:B------:R-:W-:Y:S01]  /*06b0*/  NOP ;  /* 0x0000000000007918 */ /* 0x000fe20000000000 */
[----:B---34-:R-:W-:Y:S08]  /*06c0*/  BAR.SYNC.DEFER_BLOCKING 0x0 ;  /* 0x0000000000007b1d */ /* 0x018ff00000010000 */
[----:B0-----:R-:W-:Y:S05]  /*06d0*/  @!P0 BRA `(.L_x_3) ;  /* 0x0000000000208947 */ /* 0x001fea0003800000 */
[----:B------:R-:W0:Y:S02]  /*06e0*/  LDC.64 R4, c[0x0][0x598] ;  /* 0x00016600ff047b82 */ /* 0x000e240000000a00 */
[----:B0-----:R-:W2:Y:S02]  /*06f0*/  LDG.E.64 R4, desc[UR24][R4.64] ;  /* 0x0000001804047981 */ /* 0x001ea4000c1e1b00 */
[----:B--2---:R-:W-:-:S04]  /*0700*/  ISETP.NE.U32.AND P0, PT, R4, RZ, PT ;  /* 0x000000ff0400720c */ /* 0x004fc80003f05070 */
[----:B------:R-:W-:-:S13]  /*0710*/  ISETP.NE.AND.EX P0, PT, R5, RZ, PT, P0 ;  /* 0x000000ff0500720c */ /* 0x000fda0003f05300 */
[----:B------:R-:W-:Y:S05]  /*0720*/  @!P0 BRA `(.L_x_3) ;  /* 0x00000000000c8947 */ /* 0x000fea0003800000 */
[----:B------:R-:W2:Y:S02]  /*0730*/  LD.E R4, desc[UR24][R4.64] ;  /* 0x0000001804047980 */ /* 0x000ea4000c101900 */
[----:B--2---:R-:W-:Y:S01]  /*0740*/  R2UR UR27, R4 ;  /* 0x00000000041b72ca */ /* 0x004fe200000e0000 */
[----:B------:R-:W-:-:S14]  /*0750*/  BRA `(.L_x_4) ;  /* 0x0000000000247947 */ /* 0x000fdc0003800000 */
.L_x_3:
[----:B------:R-:W-:Y:S02]  /*0760*/  ULDC.64 UR4, c[0x0][0x588] ;  /* 0x0001620000047ab9 */ /* 0x000fe40000000a00 */
[----:B------:R-:W-:-:S04]  /*0770*/  ISETP.NE.U32.AND P0, PT, RZ, UR4, PT ;  /* 0x00000004ff007c0c */ /* 0x000fc8000bf05070 */
[----:B------:R-:W-:-:S13]  /*0780*/  ISETP.NE.AND.EX P0, PT, RZ, UR5, PT, P0 ;  /* 0x00000005ff007c0c */ /* 0x000fda000bf05300 */
[----:B------:R-:W-:Y:S05]  /*0790*/  @!P0 BRA `(.L_x_5) ;  /* 0x0000000000108947 */ /* 0x000fea0003800000 */
[----:B------:R-:W0:Y:S02]  /*07a0*/  LDC.64 R4, c[0x0][0x588] ;  /* 0x00016200ff047b82 */ /* 0x000e240000000a00 */
[----:B0-----:R-:W2:Y:S02]  /*07b0*/  LDG.E R4, desc[UR24][R4.64] ;  /* 0x0000001804047981 */ /* 0x001ea4000c1e1900 */
[----:B--2---:R-:W-:Y:S01]  /*07c0*/  R2UR UR27, R4 ;  /* 0x00000000041b72ca */ /* 0x004fe200000e0000 */
[----:B------:R-:W-:-:S14]  /*07d0*/  BRA `(.L_x_4) ;  /* 0x0000000000047947 */ /* 0x000fdc0003800000 */
.L_x_5:
[----:B------:R-:W-:-:S05]  /*07e0*/  ULDC UR27, c[0x0][0x580] ;  /* 0x00016000001b7ab9 */ /* 0x000fca0000000800 */
.L_x_4:
[----:B------:R-:W-:Y:S02]  /*07f0*/  ULDC.64 UR4, c[0x0][0x5a0] ;  /* 0x0001680000047ab9 */ /* 0x000fe40000000a00 */
[----:B------:R-:W-:-:S04]  /*0800*/  ISETP.NE.U32.AND P0, PT, RZ, UR4, PT ;  /* 0x00000004ff007c0c */ /* 0x000fc8000bf05070 */
[----:B------:R-:W-:-:S13]  /*0810*/  ISETP.NE.AND.EX P0, PT, RZ, UR5, PT, P0 ;  /* 0x00000005ff007c0c */ /* 0x000fda000bf05300 */
[----:B------:R-:W-:Y:S05]  /*0820*/  @!P0 BRA `(.L_x_6) ;  /* 0x0000000000208947 */ /* 0x000fea0003800000 */
        /* <DEDUP_REMOVED lines=8> */
.L_x_6:
        /* <DEDUP_REMOVED lines=8> */
.L_x_8:
[----:B------:R-:W-:-:S05]  /*0930*/  ULDC UR26, c[0x0][0x584] ;  /* 0x00016100001a7ab9 */ /* 0x000fca0000000800 */
.L_x_7:
[----:B------:R-:W0:Y:S01]  /*0940*/  S2UR UR11, SR_CTAID.Y ;  /* 0x00000000000b79c3 */ /* 0x000e220000002600 */
[----:B------:R-:W-:Y:S01]  /*0950*/  ULDC UR5, c[0x0][0x65c] ;  /* 0x0001970000057ab9 */ /* 0x000fe20000000800 */
[----:B------:R-:W-:Y:S01]  /*0960*/  UISETP.NE.AND UP0, UPT, UR18, 0x2, UPT ;  /* 0x000000021200788c */ /* 0x000fe2000bf05270 */
[----:B------:R-:W-:Y:S01]  /*0970*/  IMAD.MOV.U32 R6, RZ, RZ, -0x1 ;  /* 0xffffffffff067424 */ /* 0x000fe200078e00ff */
[----:B------:R-:W-:-:S04]  /*0980*/  UISETP.NE.AND UP2, UPT, UR5, 0x1, UPT ;  /* 0x000000010500788c */ /* 0x000fc8000bf45270 */
[----:B------:R-:W1:Y:S01]  /*0990*/  S2UR UR4, SR_CTAID.X ;  /* 0x00000000000479c3 */ /* 0x000e620000002500 */
[----:B------:R2:W-:Y:S06]  /*09a0*/  STL [R1+0x84], R6 ;  /* 0x0000840601007387 */ /* 0x0005ec0000100800 */
[----:B------:R-:W-:Y:S01]  /*09b0*/  @UP2 ULDC UR14, c[0x0][0x10] ;  /* 0x00000400000e2ab9 */ /* 0x000fe20000000800 */
[----:B------:R-:W-:Y:S01]  /*09c0*/  @UP2 UMOV UR7, URZ ;  /* 0x0000003f00072c82 */ /* 0x000fe20008000000 */
[----:B------:R-:W-:Y:S01]  /*09d0*/  @UP2 UMOV UR5, URZ ;  /* 0x0000003f00052c82 */ /* 0x000fe20008000000 */
[----:B------:R-:W-:Y:S01]  /*09e0*/  @!UP2 ULDC UR10, c[0x0][0xc] ;  /* 0x00000300000aaab9 */ /* 0x000fe20000000800 */
[----:B------:R-:W3:Y:S01]  /*09f0*/  LDC.64 R4, c[0x0][0x650] ;  /* 0x00019400ff047b82 */ /* 0x000ee20000000a00 */
[----:B0-----:R-:W-:-:S02]  /*0a00*/  @UP2 UMOV UR9, UR11 ;  /* 0x0000000b00092c82 */ /* 0x001fc40008000000 */
[----:B------:R-:W-:Y:S01]  /*0a10*/  @UP2 UMOV UR6, UR9 ;  /* 0x0000000900062c82 */ /* 0x000fe20008000000 */
[----:B------:R-:W-:Y:S01]  /*0a20*/  @!UP2 UMOV UR9, UR11 ;  /* 0x0000000b0009ac82 */ /* 0x000fe20008000000 */
[----:B-1----:R-:W-:-:S03]  /*0a30*/  @UP2 UIMAD.WIDE.U32 UR14, UR4, UR14, UR6 ;  /* 0x0000000e040e22a5 */ /* 0x002fc6000f8e0006 */
[----:B------:R-:W-:Y:S01]  /*0a40*/  ULDC UR6, c[0x0][0xc] ;  /* 0x0000030000067ab9 */ /* 0x000fe20000000800 */
[----:B------:R-:W-:Y:S01]  /*0a50*/  @UP2 UIADD3 UR15, UR15, UR5, URZ ;  /* 0x000000050f0f2290 */ /* 0x000fe2000fffe03f */
[----:B------:R-:W-:Y:S02]  /*0a60*/  ULDC UR7, c[0x0][0x10] ;  /* 0x0000040000077ab9 */ /* 0x000fe40000000800 */
[----:B------:R-:W-:Y:S01]  /*0a70*/  UMOV UR5, URZ ;  /* 0x0000003f00057c82 */ /* 0x000fe20008000000 */
[----:B------:R-:W-:Y:S02]  /*0a80*/  UIMAD.WIDE.U32 UR6, UR6, UR7, URZ ;  /* 0x00000007060672a5 */ /* 0x000fe4000f8e003f */
[----:B------:R-:W-:Y:S01]  /*0a90*/  @!UP2 UIMAD.WIDE.U32 UR10, UR10, UR9, UR4 ;  /* 0x000000090a0aa2a5 */ /* 0x000fe2000f8e0004 */
[----:B------:R-:W-:Y:S02]  /*0aa0*/  ULDC UR12, c[0x0][0x14] ;  /* 0x00000500000c7ab9 */ /* 0x000fe40000000800 */
[----:B------:R-:W-:-:S02]  /*0ab0*/  UIMAD.WIDE.U32 UR22, UR6, UR12, URZ ;  /* 0x0000000c061672a5 */ /* 0x000fc4000f8e003f */
[----:B------:R-:W-:Y:S02]  /*0ac0*/  UIMAD UR7, UR7, UR12, URZ ;  /* 0x0000000c070772a4 */ /* 0x000fe4000f8e023f */
[----:B------:R-:W-:Y:S01]  /*0ad0*/  @!UP2 UMOV UR14, UR10 ;  /* 0x0000000a000eac82 */ /* 0x000fe20008000000 */
[----:B------:R-:W-:Y:S01]  /*0ae0*/  @!UP2 UMOV UR15, UR11 ;  /* 0x0000000b000fac82 */ /* 0x000fe20008000000 */
[----:B------:R-:W-:Y:S02]  /*0af0*/  UIADD3 UR7, UR23, UR7, URZ ;  /* 0x0000000717077290 */ /* 0x000fe4000fffe03f */
[----:B------:R-:W-:-:S04]  /*0b00*/  UIADD3 UR6, UP1, UR14, UR22, URZ ;  /* 0x000000160e067290 */ /* 0x000fc8000ff3e03f */
[----:B------:R-:W-:Y:S02]  /*0b10*/  UIADD3.X UR10, UR15, UR7, URZ, UP1, !UPT ;  /* 0x000000070f0a7290 */ /* 0x000fe40008ffe43f */
[----:B------:R-:W-:Y:S02]  /*0b20*/  USEL UR6, UR6, UR14, !UP0 ;  /* 0x0000000e06067287 */ /* 0x000fe4000c000000 */
[----:B------:R-:W-:-:S04]  /*0b30*/  USEL UR10, UR10, UR15, !UP0 ;  /* 0x0000000f0a0a7287 */ /* 0x000fc8000c000000 */
[----:B---3--:R-:W-:Y:S01]  /*0b40*/  ISETP.LE.U32.AND P0, PT, R4, UR6, PT ;  /* 0x0000000604007c0c */ /* 0x008fe2000bf03070 */
[----:B------:R-:W-:Y:S02]  /*0b50*/  IMAD.MOV.U32 R4, RZ, RZ, -0x1 ;  /* 0xffffffffff047424 */ /* 0x000fe400078e00ff */
[----:B------:R-:W-:Y:S02]  /*0b60*/  IMAD.U32 R0, RZ, RZ, UR10 ;  /* 0x0000000aff007e24 */ /* 0x000fe4000f8e00ff */
[----:B--2---:R-:W-:-:S03]  /*0b70*/  IMAD.U32 R6, RZ, RZ, UR6 ;  /* 0x00000006ff067e24 */ /* 0x004fc6000f8e00ff */
[----:B------:R-:W-:Y:S01]  /*0b80*/  ISETP.GE.U32.AND.EX P0, PT, R0, R5, PT, P0 ;  /* 0x000000050000720c */ /* 0x000fe20003f06100 */
[----:B------:R-:W-:Y:S01]  /*0b90*/  IMAD.MOV.U32 R5, RZ, RZ, -0x1 ;  /* 0xffffffffff057424 */ /* 0x000fe200078e00ff */
[----:B------:R-:W-:-:S04]  /*0ba0*/  PRMT R0, RZ, 0x7610, R0 ;  /* 0x00007610ff007816 */ /* 0x000fc80000000000 */
[----:B------:R0:W-:Y:S04]  /*0bb0*/  STL [R1+0x88], R5 ;  /* 0x0000880501007387 */ /* 0x0001e80000100800 */
[----:B------:R1:W-:Y:S01]  /*0bc0*/  STL [R1+0x78], R4 ;  /* 0x0000780401007387 */ /* 0x0003e20000100800 */
[----:B0-----:R-:W-:-:S05]  /*0bd0*/  IMAD.U32 R5, RZ, RZ, UR10 ;  /* 0x0000000aff057e24 */ /* 0x001fca000f8e00ff */
[----:B------:R1:W-:Y:S04]  /*0be0*/  STL [R1+0x7c], R5 ;  /* 0x00007c0501007387 */ /* 0x0003e80000100800 */
[----:B------:R1:W-:Y:S01]  /*0bf0*/  STL [R1+0x80], R6 ;  /* 0x0000800601007387 */ /* 0x0003e20000100800 */
[----:B------:R-:W-:Y:S05]  /*0c00*/  @P0 BRA `(.L_x_9) ;  /* 0x0000000400980947 */ /* 0x000fea0003800000 */
[----:B------:R-:W-:Y:S01]  /*0c10*/  I2FP.F32.U32 R0, UR4 ;  /* 0x0000000400007c45 */ /* 0x000fe20008201000 */
[----:B------:R-:W-:Y:S01]  /*0c20*/  ULDC.64 UR20, c[0x0][0x628] ;  /* 0x00018a0000147ab9 */ /* 0x000fe20000000a00 */
[----:B------:R-:W-:Y:S01]  /*0c30*/  ULDC UR6, c[0x0][0x150] ;  /* 0x0000540000067ab9 */ /* 0x000fe20000000800 */
[----:B------:R-:W-:Y:S01]  /*0c40*/  ISETP.NE.U32.AND P0, PT, RZ, UR20, PT ;  /* 0x00000014ff007c0c */ /* 0x000fe2000bf05070 */
[----:B------:R-:W-:Y:S01]  /*0c50*/  ULDC UR28, c[0x0][0x630] ;  /* 0x00018c00001c7ab9 */ /* 0x000fe20000000800 */
[----:B------:R-:W-:Y:S01]  /*0c60*/  FMUL R0, R0, UR6 ;  /* 0x0000000600007c20 */ /* 0x000fe20008400000 */
[----:B------:R-:W-:Y:S01]  /*0c70*/  R2UR UR29, R6 ;  /* 0x00000000061d72ca */ /* 0x000fe200000e0000 */
[----:B------:R-:W-:Y:S01]  /*0c80*/  ULDC UR31, c[0x0][0x154] ;  /* 0x00005500001f7ab9 */ /* 0x000fe20000000800 */
[----:B------:R-:W-:Y:S01]  /*0c90*/  ISETP.NE.AND.EX P0, PT, RZ, UR21, PT, P0 ;  /* 0x00000015ff007c0c */ /* 0x000fe2000bf05300 */
[----:B-1----:R0:W1:Y:S01]  /*0ca0*/  F2I.U32.TRUNC.NTZ R4, R0 ;  /* 0x0000000000047305 */ /* 0x002062000020f000 */
[----:B------:R-:W-:-:S02]  /*0cb0*/  R2UR UR30, R5 ;  /* 0x00000000051e72ca */ /* 0x000fc400000e0000 */
[----:B------:R-:W-:Y:S02]  /*0cc0*/  R2UR UR10, R6 ;  /* 0x00000000060a72ca */ /* 0x000fe400000e0000 */
[----:B------:R-:W-:-:S07]  /*0cd0*/  R2UR UR11, R5 ;  /* 0x00000000050b72ca */ /* 0x000fce00000e0000 */
[----:B0-----:R-:W-:Y:S08]  /*0ce0*/  @!P0 BRA `(.L_x_10) ;  /* 0x0000000000308947 */ /* 0x001ff00003800000 */
[----:B------:R-:W-:Y:S01]  /*0cf0*/  R2UR UR10, R6 ;  /* 0x00000000060a72ca */ /* 0x000fe200000e0000 */
[----:B------:R-:W-:Y:S01]  /*0d00*/  ULDC UR6, c[0x0][0x634] ;  /* 0x00018d0000067ab9 */ /* 0x000fe20000000800 */
[----:B------:R-:W-:-:S11]  /*0d10*/  R2UR UR12, R5 ;  /* 0x00000000050c72ca */ /* 0x000fd600000e0000 */
[----:B------:R-:W-:-:S04]  /*0d20*/  UIADD3 UR6, UP1, UR10, UR6, URZ ;  /* 0x000000060a067290 */ /* 0x000fc8000ff3e03f */
[----:B------:R-:W-:-:S04]  /*0d30*/  UIADD3.X UR12, URZ, UR12, URZ, UP1, !UPT ;  /* 0x0000000c3f0c7290 */ /* 0x000fc80008ffe43f */
[----:B------:R-:W-:-:S04]  /*0d40*/  UIMAD.WIDE.U32 UR10, UR12, UR20, URZ ;  /* 0x000000140c0a72a5 */ /* 0x000fc8000f8e003f */
[----:B------:R-:W-:Y:S02]  /*0d50*/  UIMAD.WIDE.U32 UR14, UP1, UR6, UR21, UR10 ;  /* 0x00000015060e72a5 */ /* 0x000fe4000f82000a */
[----:B------:R-:W-:Y:S02]  /*0d60*/  UIMAD.WIDE.U32 UR10, UR6, UR20, URZ ;  /* 0x00000014060a72a5 */ /* 0x000fe4000f8e003f */
[----:B------:R-:W-:Y:S02]  /*0d70*/  UIADD3.X UR19, URZ, URZ, URZ, UP1, !UPT ;  /* 0x0000003f3f137290 */ /* 0x000fe40008ffe43f */
[----:B------:R-:W-:Y:S01]  /*0d80*/  UIADD3 URZ, UP1, UR11, UR14, URZ ;  /* 0x0000000e0b3f7290 */ /* 0x000fe2000ff3e03f */
[----:B------:R-:W-:-:S03]  /*0d90*/  UMOV UR18, UR15 ;  /* 0x0000000f00127c82 */ /* 0x000fc60008000000 */
[----:B------:R-:W-:-:S12]  /*0da0*/  UIMAD.WIDE.U32.X UR10, UR12, UR21, UR18, UP1 ;  /* 0x000000150c0a72a5 */ /* 0x000fd800088e0412 */
.L_x_10:
[----:B------:R-:W-:Y:S01]  /*0db0*/  USHF.R.U64 UR5, UR10, UR28, UR11 ;  /* 0x0000001c0a057299 */ /* 0x000fe2000800120b */
[----:B------:R-:W-:Y:S01]  /*0dc0*/  I2FP.F32.U32 R0, UR9 ;  /* 0x0000000900007c45 */ /* 0x000fe20008201000 */
[----:B------:R-:W-:Y:S01]  /*0dd0*/  USHF.R.U32.HI UR6, URZ, UR28, UR11 ;  /* 0x0000001c3f067299 */ /* 0x000fe2000801160b */
[----:B-1----:R-:W-:Y:S01]  /*0de0*/  R2UR UR19, R4 ;  /* 0x00000000041372ca */ /* 0x002fe200000e0000 */
[----:B------:R-:W-:Y:S02]  /*0df0*/  UIADD3 UR28, UP1, URZ, -UR5, URZ ;  /* 0x800000053f1c7290 */ /* 0x000fe4000ff3e03f */
[----:B------:R-:W-:Y:S01]  /*0e00*/  FMUL R0, R0, UR31 ;  /* 0x0000001f00007c20 */ /* 0x000fe20008400000 */
[----:B------:R-:W-:Y:S01]  /*0e10*/  ULDC.64 UR10, c[0x0][0x620] ;  /* 0x00018800000a7ab9 */ /* 0x000fe20000000a00 */
[----:B------:R-:W-:Y:S01]  /*0e20*/  UIADD3.X UR6, URZ, ~UR6, URZ, UP1, !UPT ;  /* 0x800000063f067290 */ /* 0x000fe20008ffe43f */
[----:B------:R-:W-:Y:S01]  /*0e30*/  UMOV UR14, UR29 ;  /* 0x0000001d000e7c82 */ /* 0x000fe20008000000 */
[----:B------:R-:W-:-:S02]  /*0e40*/  UMOV UR15, UR30 ;  /* 0x0000001e000f7c82 */ /* 0x000fc40008000000 */
[----:B------:R-:W0:Y:S01]  /*0e50*/  F2I.U32.TRUNC.NTZ R0, R0 ;  /* 0x0000000000007305 */ /* 0x000e22000020f000 */
[----:B------:R-:W-:Y:S02]  /*0e60*/  UIMAD UR6, UR6, UR10, URZ ;  /* 0x0000000a060672a4 */ /* 0x000fe4000f8e023f */
[----:B------:R-:W-:Y:S02]  /*0e70*/  UIMAD.WIDE.U32 UR14, UR28, UR10, UR14 ;  /* 0x0000000a1c0e72a5 */ /* 0x000fe4000f8e000e */
[----:B------:R-:W-:Y:S01]  /*0e80*/  UIMAD UR28, UR28, UR11, UR6 ;  /* 0x0000000b1c1c72a4 */ /* 0x000fe2000f8e0206 */
[----:B------:R-:W-:Y:S01]  /*0e90*/  ULDC UR29, c[0x0][0x618] ;  /* 0x00018600001d7ab9 */ /* 0x000fe20000000800 */
[----:B------:R-:W-:Y:S02]  /*0ea0*/  ULDC UR33, c[0x0][0x658] ;  /* 0x0001960000217ab9 */ /* 0x000fe40000000800 */
[----:B------:R-:W-:Y:S01]  /*0eb0*/  UIADD3 UR28, UR15, UR28, URZ ;  /* 0x0000001c0f1c7290 */ /* 0x000fe2000fffe03f */
[----:B------:R-:W-:Y:S01]  /*0ec0*/  UMOV UR18, 0xffffffff ;  /* 0xffffffff00127882 */ /* 0x000fe20000000000 */
[----:B------:R-:W-:Y:S01]  /*0ed0*/  ULDC.64 UR10, c[0x0][0x640] ;  /* 0x00019000000a7ab9 */ /* 0x000fe20000000a00 */
[----:B------:R-:W-:Y:S01]  /*0ee0*/  USHF.L.U32 UR18, UR18, UR33, URZ ;  /* 0x0000002112127299 */ /* 0x000fe2000800063f */
[----:B------:R-:W-:Y:S01]  /*0ef0*/  ISETP.NE.U32.AND P0, PT, RZ, UR10, PT ;  /* 0x0000000aff007c0c */ /* 0x000fe2000bf05070 */
[----:B------:R-:W-:Y:S01]  /*0f00*/  USHF.R.U64 UR14, UR14, UR29, UR28 ;  /* 0x0000001d0e0e7299 */ /* 0x000fe2000800121c */
[----:B0-----:R-:W-:Y:S01]  /*0f10*/  R2UR UR21, R0 ;  /* 0x00000000001572ca */ /* 0x001fe200000e0000 */
[----:B------:R-:W-:Y:S01]  /*0f20*/  UMOV UR30, 0x1 ;  /* 0x00000001001e7882 */ /* 0x000fe20000000000 */
[----:B------:R-:W-:Y:S01]  /*0f30*/  USHF.R.U32.HI UR28, URZ, UR29, UR28 ;  /* 0x0000001d3f1c7299 */ /* 0x000fe2000801161c */
[----:B------:R-:W-:Y:S01]  /*0f40*/  ISETP.NE.AND.EX P0, PT, RZ, UR11, PT, P0 ;  /* 0x0000000bff007c0c */ /* 0x000fe2000bf05300 */
[----:B------:R-:W-:Y:S01]  /*0f50*/  ULDC UR31, c[0x0][0x608] ;  /* 0x00018200001f7ab9 */ /* 0x000fe20000000800 */
[----:B------:R-:W-:-:S02]  /*0f60*/  USHF.L.U32 UR15, UR30, UR33, URZ ;  /* 0x000000211e0f7299 */ /* 0x000fc4000800063f */
[----:B------:R-:W-:Y:S02]  /*0f70*/  ULOP3.LUT UR30, URZ, UR18, URZ, 0x33, !UPT ;  /* 0x000000123f1e7292 */ /* 0x000fe4000f8e333f */
[----:B------:R-:W-:Y:S02]  /*0f80*/  USHF.R.U64 UR35, UR14, UR31, UR28 ;  /* 0x0000001f0e237299 */ /* 0x000fe4000800121c */
[----:B------:R-:W-:Y:S02]  /*0f90*/  USHF.R.U32.HI UR18, URZ, UR31, UR28 ;  /* 0x0000001f3f127299 */ /* 0x000fe4000801161c */
[----:B------:R-:W-:Y:S02]  /*0fa0*/  UIADD3 UR19, -UR19, URZ, URZ ;  /* 0x0000003f13137290 */ /* 0x000fe4000fffe13f */
[----:B------:R-:W-:Y:S02]  /*0fb0*/  USHF.R.U64 UR36, UR35, UR33, UR18 ;  /* 0x0000002123247299 */ /* 0x000fe40008001212 */
[----:B------:R-:W-:Y:S01]  /*0fc0*/  USHF.R.U32.HI UR31, URZ, UR33, UR18 ;  /* 0x000000213f1f7299 */ /* 0x000fe20008011612 */
[----:B------:R-:W-:Y:S01]  /*0fd0*/  ULDC UR20, c[0x0][0x144] ;  /* 0x0000510000147ab9 */ /* 0x000fe20000000800 */
[----:B------:R-:W-:Y:S01]  /*0fe0*/  ULDC UR6, c[0x0][0x600] ;  /* 0x0001800000067ab9 */ /* 0x000fe20000000800 */
[----:B------:R-:W-:-:S02]  /*0ff0*/  UIMAD UR4, UR20, UR19, UR4 ;  /* 0x00000013140472a4 */ /* 0x000fc4000f8e0204 */
[----:B------:R-:W-:Y:S02]  /*1000*/  UIADD3 UR12, UR6, -0x1, URZ ;  /* 0xffffffff060c7890 */ /* 0x000fe4000fffe03f */
[----:B------:R-:W-:Y:S01]  /*1010*/  UIADD3 UR32, -UR21, URZ, URZ ;  /* 0x0000003f15207290 */ /* 0x000fe2000fffe13f */
[----:B------:R-:W-:Y:S01]  /*1020*/  ULDC UR37, c[0x0][0x148] ;  /* 0x0000520000257ab9 */ /* 0x000fe20000000800 */
[----:B------:R-:W-:Y:S01]  /*1030*/  ULDC UR33, c[0x0][0x648] ;  /* 0x0001920000217ab9 */ /* 0x000fe20000000800 */
[----:B------:R-:W-:Y:S01]  /*1040*/  ULDC UR34, c[0x0][0x638] ;  /* 0x00018e0000227ab9 */ /* 0x000fe20000000800 */
[----:B------:R-:W-:Y:S01]  /*1050*/  UMOV UR18, UR36 ;  /* 0x0000002400127c82 */ /* 0x000fe20008000000 */
[----:B------:R-:W-:Y:S01]  /*1060*/  UMOV UR19, UR31 ;  /* 0x0000001f00137c82 */ /* 0x000fe20008000000 */
[----:B------:R-:W-:Y:S06]  /*1070*/  @!P0 BRA `(.L_x_11) ;  /* 0x0000000000308947 */ /* 0x000fec0003800000 */
[----:B------:R-:W-:Y:S02]  /*1080*/  ULDC UR28, c[0x0][0x64c] ;  /* 0x00019300001c7ab9 */ /* 0x000fe40000000800 */
        /* <DEDUP_REMOVED lines=8> */
[----:B------:R-:W-:-:S07]  /*1110*/  UIMAD.WIDE.U32.X UR10, UR31, UR11, UR28, UP1 ;  /* 0x0000000b1f0a72a5 */ /* 0x000fce00088e041c */
[----:B------:R-:W-:Y:S01]  /*1120*/  UMOV UR18, UR10 ;  /* 0x0000000a00127c82 */ /* 0x000fe20008000000 */
[----:B------:R-:W-:-:S05]  /*1130*/  UMOV UR19, UR11 ;  /* 0x0000000b00137c82 */ /* 0x000fca0008000000 */
.L_x_11:
[----:B------:R-:W-:Y:S01]  /*1140*/  USHF.R.U64 UR10, UR18, UR33, UR19 ;  /* 0x00000021120a7299 */ /* 0x000fe20008001213 */
[----:B------:R-:W-:Y:S01]  /*1150*/  IMAD.U32 R6, RZ, RZ, UR5 ;  /* 0x00000005ff067e24 */ /* 0x000fe2000f8e00ff */
[----:B------:R-:W-:Y:S01]  /*1160*/  @UP2 UIMAD UR4, UR37, UR32, UR9 ;  /* 0x00000020250422a4 */ /* 0x000fe2000f8e0209 */
[----:B------:R-:W-:Y:S01]  /*1170*/  IMAD.MOV.U32 R0, RZ, RZ, 0x1 ;  /* 0x00000001ff007424 */ /* 0x000fe200078e00ff */
[----:B------:R-:W-:Y:S02]  /*1180*/  ULOP3.LUT UR30, UR35, UR30, URZ, 0xc0, !UPT ;  /* 0x0000001e231e7292 */ /* 0x000fe4000f8ec03f */
[----:B------:R-:W-:Y:S01]  /*1190*/  UIADD3 UR9, -UR10, URZ, URZ ;  /* 0x0000003f0a097290 */ /* 0x000fe2000fffe13f */
[----:B------:R0:W-:Y:S01]  /*11a0*/  STL [R1+0x78], R6 ;  /* 0x0000780601007387 */ /* 0x0001e20000100800 */
[----:B------:R-:W-:Y:S02]  /*11b0*/  ULOP3.LUT UR12, UR14, UR12, URZ, 0xc0, !UPT ;  /* 0x0000000c0e0c7292 */ /* 0x000fe4000f8ec03f */
[----:B------:R-:W-:-:S02]  /*11c0*/  UIMAD UR15, UR15, UR10, UR30 ;  /* 0x0000000a0f0f72a4 */ /* 0x000fc4000f8e021e */
[----:B------:R-:W-:Y:S01]  /*11d0*/  UIMAD UR9, UR9, UR34, UR36 ;  /* 0x00000022090972a4 */ /* 0x000fe2000f8e0224 */
[----:B------:R-:W-:Y:S02]  /*11e0*/  ULDC UR10, c[0x0][0x610] ;  /* 0x00018400000a7ab9 */ /* 0x000fe40000000800 */
[----:B------:R-:W-:Y:S02]  /*11f0*/  UIMAD UR4, UR15, UR10, UR4 ;  /* 0x0000000a0f0472a4 */ /* 0x000fe4000f8e0204 */
[----:B------:R-:W-:-:S04]  /*1200*/  UIMAD UR9, UR9, UR6, UR12 ;  /* 0x00000006090972a4 */ /* 0x000fc8000f8e020c */
[----:B------:R-:W-:Y:S02]  /*1210*/  USEL UR6, UR9, UR4, !UP2 ;  /* 0x0000000409067287 */ /* 0x000fe4000d000000 */
[----:B------:R-:W-:-:S04]  /*1220*/  USEL UR4, UR4, UR9, !UP2 ;  /* 0x0000000904047287 */ /* 0x000fc8000d000000 */
[----:B------:R-:W-:Y:S02]  /*1230*/  IMAD.U32 R5, RZ, RZ, UR6 ;  /* 0x00000006ff057e24 */ /* 0x000fe4000f8e00ff */
[----:B------:R-:W-:-:S05]  /*1240*/  IMAD.U32 R4, RZ, RZ, UR4 ;  /* 0x00000004ff047e24 */ /* 0x000fca000f8e00ff */
[----:B------:R0:W-:Y:S04]  /*1250*/  STL [R1+0x84], R4 ;  /* 0x0000840401007387 */ /* 0x0001e80000100800 */
[----:B------:R0:W-:Y:S02]  /*1260*/  STL [R1+0x88], R5 ;  /* 0x0000880501007387 */ /* 0x0001e40000100800 */
.L_x_9:
[----:B------:R-:W-:Y:S02]  /*1270*/  ULDC UR4, c[0x0][0x28c] ;  /* 0x0000a30000047ab9 */ /* 0x000fe40000000800 */
[----:B------:R-:W-:-:S04]  /*1280*/  UIADD3 UR4, UR4, 0x1f, URZ ;  /* 0x0000001f04047890 */ /* 0x000fc8000fffe03f */
[----:B------:R-:W-:-:S04]  /*1290*/  USHF.R.S32.HI UR5, URZ, 0x1f, UR4 ;  /* 0x0000001f3f057899 */ /* 0x000fc80008011404 */
[----:B------:R-:W-:-:S04]  /*12a0*/  ULEA.HI UR5, UR5, UR4, URZ, 0x5 ;  /* 0x0000000405057291 */ /* 0x000fc8000f8f283f */
[----:B------:R-:W-:Y:S01]  /*12b0*/  USHF.R.S32.HI UR14, URZ, 0x5, UR5 ;  /* 0x000000053f0e7899 */ /* 0x000fe20008011405 */
[----:B------:R-:W-:Y:S11]  /*12c0*/  @!P1 BRA `(.L_x_12) ;  /* 0x000000d800c09947 */ /* 0x000ff60003800000 */
[----:B------:R-:W-:-:S06]  /*12d0*/  UISETP.GT.U32.AND UP1, UPT, UR16, 0x1, UPT ;  /* 0x000000011000788c */ /* 0x000fcc000bf24070 */
[----:B------:R-:W-:-:S13]  /*12e0*/  PLOP3.LUT P0, PT, PT, PT, UP1, 0x80, 0x0 ;  /* 0x000000000000781c */ /* 0x000fda0003f0f018 */
[----:B------:R-:W-:Y:S05]  /*12f0*/  @P0 EXIT ;  /* 0x000000000000094d */ /* 0x000fea0003800000 */
.L_x_13:
[----:B------:R-:W-:-:S08]  /*1300*/  NOP ;  /* 0x0000000000007918 */ /* 0x000fd00000000000 */
[----:B------:R-:W2:Y:S02]  /*1310*/  USETMAXREG.TRY_ALLOC.CTAPOOL UP1, 0xe8 ;  /* 0x000000e8000079c8 */ /* 0x000ea40008020600 */
[----:B--2---:R-:W-:-:S13]  /*1320*/  PLOP3.LUT P0, PT, PT, PT, UP1, 0x80, 0x0 ;  /* 0x000000000000781c */ /* 0x004fda0003f0f018 */
[----:B------:R-:W-:Y:S05]  /*1330*/  @!P0 BRA `(.L_x_13) ;  /* 0xfffffffc00f08947 */ /* 0x000fea000383ffff */
[----:B------:R-:W-:-:S13]  /*1340*/  LOP3.LUT P0, RZ, R0, 0xff, RZ, 0xc0, !PT ;  /* 0x000000ff00ff7812 */ /* 0x000fda000780c0ff */
[----:B------:R-:W-:Y:S05]  /*1350*/  @!P0 EXIT ;  /* 0x000000000000894d */ /* 0x000fea0003800000 */
[----:B------:R-:W2:Y:S01]  /*1360*/  S2UR UR4, SR_CgaCtaId ;  /* 0x00000000000479c3 */ /* 0x000ea20000008800 */
[----:B------:R-:W-:Y:S01]  /*1370*/  SHF.R.S32.HI R0, RZ, 0x1f, R3 ;  /* 0x0000001fff007819 */ /* 0x000fe20000011403 */
[----:B------:R-:W-:Y:S01]  /*1380*/  UIADD3 UR6, UR17, -0x1, URZ ;  /* 0xffffffff11067890 */ /* 0x000fe2000fffe03f */
[----:B------:R-:W-:Y:S02]  /*1390*/  UMOV UR16, 0x400 ;  /* 0x0000040000107882 */ /* 0x000fe40000000000 */
[CC--:B------:R-:W-:Y:S01]  /*13a0*/  LEA.HI R2, R0.reuse, R3.reuse, RZ, 0x2 ;  /* 0x0000000300027211 */ /* 0x0c0fe200078f10ff */
[----:B------:R-:W-:Y:S01]  /*13b0*/  USHF.R.U32.HI UR5, URZ, 0x2, UR14 ;  /* 0x000000023f057899 */ /* 0x000fe2000801160e */
[----:B------:R-:W-:Y:S01]  /*13c0*/  LEA.HI R0, R0, R3, RZ, 0x5 ;  /* 0x0000000300007211 */ /* 0x000fe200078f28ff */
[----:B------:R-:W-:Y:S01]  /*13d0*/  UISETP.LT.AND UP1, UPT, UR14, 0x1, UPT ;  /* 0x000000010e00788c */ /* 0x000fe2000bf21270 */
[--C-:B01----:R-:W-:Y:S01]  /*13e0*/  SHF.R.S32.HI R4, RZ, 0x2, R2.reuse ;  /* 0x00000002ff047819 */ /* 0x103fe20000011402 */
[----:B------:R-:W-:Y:S01]  /*13f0*/  ULOP3.LUT UR15, UR14, 0x3, URZ, 0xc0, !UPT ;  /* 0x000000030e0f7892 */ /* 0x000fe2000f8ec03f */
[----:B------:R-:W-:Y:S01]  /*1400*/  SHF.R.S32.HI R5, RZ, 0x1f, R2 ;  /* 0x0000001fff057819 */ /* 0x000fe20000011402 */
[----:B------:R-:W-:-:S02]  /*1410*/  ULOP3.LUT UR5, UR5, 0x1, URZ, 0xc0, !UPT ;  /* 0x0000000105057892 */ /* 0x000fc4000f8ec03f */
[----:B------:R-:W-:Y:S01]  /*1420*/  USEL UR12, UR14, 0x1, UP1 ;  /* 0x000000010e0c7887 */ /* 0x000fe20008800000 */
[----:B------:R-:W-:Y:S01]  /*1430*/  LEA.HI R5, R5, R4, RZ, 0x3 ;  /* 0x0000000405057211 */ /* 0x000fe200078f18ff */
[----:B------:R-:W-:Y:S02]  /*1440*/  USEL UR15, UR15, URZ, !UP0 ;  /* 0x0000003f0f0f7287 */ /* 0x000fe4000c000000 */
[----:B------:R-:W-:Y:S01]  /*1450*/  UISETP.NE.AND UP1, UPT, UR6, URZ, UPT ;  /* 0x0000003f0600728c */ /* 0x000fe2000bf25270 */
[----:B------:R-:W-:Y:S01]  /*1460*/  LOP3.LUT R5, R5, 0xfffffff8, RZ, 0xc0, !PT ;  /* 0xfffffff805057812 */ /* 0x000fe200078ec0ff */
[----:B------:R-:W-:Y:S02]  /*1470*/  UISETP.EQ.U32.AND UP0, UPT, UR5, 0x1, !UP0 ;  /* 0x000000010500788c */ /* 0x000fe4000c702070 */
[----:B------:R-:W-:Y:S02]  /*1480*/  ULOP3.LUT UR38, UR13, 0x1, URZ, 0xfc, !UPT ;  /* 0x000000010d267892 */ /* 0x000fe4000f8efc3f */
[----:B--2---:R-:W-:Y:S01]  /*1490*/  ULEA UR16, UR4, UR16, 0x18 ;  /* 0x0000001004107291 */ /* 0x004fe2000f8ec03f */
[----:B------:R-:W-:Y:S01]  /*14a0*/  IMAD.IADD R2, R4, 0x1, -R5 ;  /* 0x0000000104027824 */ /* 0x000fe200078e0a05 */
[----:B------:R-:W-:Y:S01]  /*14b0*/  USHF.L.U32 UR4, UR6, 0x3, URZ ;  /* 0x0000000306047899 */ /* 0x000fe2000800063f */
[----:B------:R-:W-:Y:S01]  /*14c0*/  SHF.R.S32.HI R5, RZ, 0x5, R0 ;  /* 0x00000005ff057819 */ /* 0x000fe20000011400 */
[----:B------:R-:W-:-:S02]  /*14d0*/  UIADD3 UR36, UR16, 0x50, URZ ;  /* 0x0000005010247890 */ /* 0x000fc4000fffe03f */
[----:B------:R-:W-:Y:S01]  /*14e0*/  ULOP3.LUT UR4, UR4, 0x8, URZ, 0xc0, !UPT ;  /* 0x0000000804047892 */ /* 0x000fe2000f8ec03f */
[--C-:B------:R-:W-:Y:S01]  /*14f0*/  SHF.R.S32.HI R3, RZ, 0x1f, R2.reuse ;  /* 0x0000001fff037819 */ /* 0x100fe20000011402 */
[C-C-:B------:R-:W-:Y:S01]  /*1500*/  IMAD R0, R5.reuse, -0x10, -R2.reuse ;  /* 0xfffffff005007824 */ /* 0x140fe200078e0a02 */
[----:B------:R-:W-:Y:S02]  /*1510*/  USHF.L.U32 UR37, UR14, 0x1, URZ ;  /* 0x000000010e257899 */ /* 0x000fe4000800063f */
[----:B------:R-:W-:Y:S01]  /*1520*/  ULOP3.LUT UR39, UR4, 0x8, URZ, 0x3c, !UPT ;  /* 0x0000000804277892 */ /* 0x000fe2000f8e3c3f */
[----:B------:R-:W-:Y:S01]  /*1530*/  IMAD.WIDE R2, R5, 0x10, R2 ;  /* 0x0000001005027825 */ /* 0x000fe200078e0202 */
[----:B------:R-:W-:Y:S02]  /*1540*/  ULOP3.LUT UR20, UR4, 0x18, URZ, 0x3c, !UPT ;  /* 0x0000001804147892 */ /* 0x000fe4000f8e3c3f */
[----:B------:R-:W-:Y:S01]  /*1550*/  UIADD3 UR12, -UR12, UR14, URZ ;  /* 0x0000000e0c0c7290 */ /* 0x000fe2000fffe13f */
[----:B------:R-:W-:Y:S01]  /*1560*/  ULDC UR4, c[0x0][0x284] ;  /* 0x0000a10000047ab9 */ /* 0x000fe20000000800 */
[----:B------:R-:W-:Y:S01]  /*1570*/  USEL UR35, URZ, 0x1, UP1 ;  /* 0x000000013f237887 */ /* 0x000fe20008800000 */
[----:B------:R-:W-:Y:S01]  /*1580*/  VIADD R0, R0, UR4 ;  /* 0x0000000400007c36 */ /* 0x000fe20008000000 */
[----:B------:R-:W-:-:S02]  /*1590*/  ULEA UR17, UR17, UR36, 0x3 ;  /* 0x0000002411117291 */ /* 0x000fc4000f8e183f */
[----:B------:R-:W-:Y:S02]  /*15a0*/  USEL UR21, URZ, 0x1, !UP0 ;  /* 0x000000013f157887 */ /* 0x000fe4000c000000 */
[----:B------:R0:W-:Y:S04]  /*15b0*/  STL [R1+0x8c], R0 ;  /* 0x00008c0001007387 */ /* 0x0001e80000100800 */
[----:B------:R0:W-:Y:S06]  /*15c0*/  STL.64 [R1+0x90], R2 ;  /* 0x0000900201007387 */ /* 0x0001ec0000100a00 */
.L_x_296:
[----:B0-----:R-:W-:Y:S01]  /*15d0*/  IMAD.U32 R0, RZ, RZ, UR35 ;  /* 0x00000023ff007e24 */ /* 0x001fe2000f8e00ff */
[----:B--2---:R-:W0:Y:S01]  /*15e0*/  LDC R2, c[0x0][0x28c] ;  /* 0x0000a300ff027b82 */ /* 0x004e220000000800 */
[----:B------:R-:W-:Y:S01]  /*15f0*/  UMOV UR4, URZ ;  /* 0x0000003f00047c82 */ /* 0x000fe20008000000 */
[----:B------:R-:W-:Y:S02]  /*1600*/  UMOV UR18, UR15 ;  /* 0x0000000f00127c82 */ /* 0x000fe40008000000 */
[----:B------:R-:W-:-:S04]  /*1610*/  SHF.L.U32 R0, R0, 0x1f, RZ ;  /* 0x0000001f00007819 */ /* 0x000fc800000006ff */
[----:B-1----:R-:W1:Y:S01]  /*1620*/  SYNCS.PHASECHK.TRANS64.TRYWAIT P0, [UR17+-0x8], R0 ;  /* 0xfffff800ff0075a7 */ /* 0x002e620008000151 */
[----:B0-----:R-:W-:Y:S01]  /*1630*/  ISETP.GE.AND P1, PT, R2, 0x1, PT ;  /* 0x000000010200780c */ /* 0x001fe20003f26270 */
[----:B-1--4-:R-:W-:-:S12]  /*1640*/  @!P0 BRA `(.L_x_14) ;  /* 0x000000e800108947 */ /* 0x012fd80003800000 */
.L_x_318:
[----:B------:R1:W-:Y:S01]  /*1650*/  STL [R1+0x74], RZ ;  /* 0x000074ff01007387 */ /* 0x0003e20000100800 */
[----:B------:R-:W-:Y:S01]  /*1660*/  UMOV UR5, URZ ;  /* 0x0000003f00057c82 */ /* 0x000fe20008000000 */
[----:B------:R-:W-:Y:S01]  /*1670*/  UMOV UR6, URZ ;  /* 0x0000003f00067c82 */ /* 0x000fe20008000000 */
[----:B0-----:R-:W-:Y:S01]  /*1680*/  IMAD.MOV.U32 R0, RZ, RZ, RZ ;  /* 0x000000ffff007224 */ /* 0x001fe200078e00ff */
[----:B------:R1:W-:Y:S01]  /*1690*/  STL [R1+0x70], RZ ;  /* 0x000070ff01007387 */ /* 0x0003e20000100800 */
[----:B------:R-:W-:Y:S02]  /*16a0*/  CS2R R2, SRZ ;  /* 0x0000000000027805 */ /* 0x000fe4000001ff00 */
[----:B------:R-:W-:Y:S02]  /*16b0*/  CS2R R4, SRZ ;  /* 0x0000000000047805 */ /* 0x000fe4000001ff00 */
[----:B------:R-:W-:Y:S01]  /*16c0*/  CS2R R6, SRZ ;  /* 0x0000000000067805 */ /* 0x000fe2000001ff00 */
[----:B------:R1:W-:Y:S01]  /*16d0*/  STL [R1+0x6c], RZ ;  /* 0x00006cff01007387 */ /* 0x0003e20000100800 */
[----:B------:R-:W-:-:S02]  /*16e0*/  CS2R R8, SRZ ;  /* 0x0000000000087805 */ /* 0x000fc4000001ff00 */
[----:B------:R-:W-:Y:S02]  /*16f0*/  CS2R R10, SRZ ;  /* 0x00000000000a7805 */ /* 0x000fe4000001ff00 */
[----:B------:R-:W-:Y:S01]  /*1700*/  CS2R R12, SRZ ;  /* 0x00000000000c7805 */ /* 0x000fe2000001ff00 */
        /* <DEDUP_REMOVED lines=57> */
[----:B------:R-:W-:Y:S01]  /*1aa0*/  IMAD.MOV.U32 R226, RZ, RZ, RZ ;  /* 0x000000ffffe27224 */ /* 0x000fe200078e00ff */
[----:B------:R-:W-:Y:S01]  /*1ab0*/  CS2R R24, SRZ ;  /* 0x0000000000187805 */ /* 0x000fe2000001ff00 */
[----:B------:R-:W-:Y:S01]  /*1ac0*/  IMAD.U32 R227, RZ, RZ, UR21 ;  /* 0x00000015ffe37e24 */ /* 0x000fe2000f8e00ff */
[----:B------:R1:W-:Y:S01]  /*1ad0*/  STL [R1+0x2c], RZ ;  /* 0x00002cff01007387 */ /* 0x0003e20000100800 */
[----:B------:R-:W-:Y:S02]  /*1ae0*/  CS2R R26, SRZ ;  /* 0x00000000001a7805 */ /* 0x000fe4000001ff00 */
[----:B------:R-:W-:-:S02]  /*1af0*/  CS2R R28, SRZ ;  /* 0x00000000001c7805 */ /* 0x000fc4000001ff00 */
[----:B------:R-:W-:Y:S01]  /*1b00*/  CS2R R30, SRZ ;  /* 0x00000000001e7805 */ /* 0x000fe2000001ff00 */
[----:B------:R1:W-:Y:S01]  /*1b10*/  STL [R1+0x28], RZ ;  /* 0x000028ff01007387 */ /* 0x0003e20000100800 */
[----:B------:R-:W-:Y:S02]  /*1b20*/  CS2R R32, SRZ ;  /* 0x0000000000207805 */ /* 0x000fe4000001ff00 */
[----:B------:R-:W-:Y:S02]  /*1b30*/  CS2R R34, SRZ ;  /* 0x0000000000227805 */ /* 0x000fe4000001ff00 */
[----:B------:R-:W-:Y:S01]  /*1b40*/  CS2R R36, SRZ ;  /* 0x0000000000247805 */ /* 0x000fe2000001ff00 */
        /* <DEDUP_REMOVED lines=36> */
[----:B------:R1:W-:Y:S01]  /*1d90*/  STL [R1], RZ ;  /* 0x000000ff01007387 */ /* 0x0003e20000100800 */
[----:B------:R-:W-:Y:S02]  /*1da0*/  CS2R R92, SRZ ;  /* 0x00000000005c7805 */ /* 0x000fe4000001ff00 */
[----:B------:R-:W-:Y:S02]  /*1db0*/  CS2R R94, SRZ ;  /* 0x00000000005e7805 */ /* 0x000fe4000001ff00 */
[----:B------:R-:W-:Y:S02]  /*1dc0*/  CS2R R96, SRZ ;  /* 0x0000000000607805 */ /* 0x000fe4000001ff00 */
[----:B------:R-:W-:Y:S02]  /*1dd0*/  CS2R R98, SRZ ;  /* 0x0000000000627805 */ /* 0x000fe4000001ff00 */
[----:B------:R-:W-:-:S02]  /*1de0*/  CS2R R100, SRZ ;  /* 0x0000000000647805 */ /* 0x000fc4000001ff00 */
[----:B------:R-:W-:Y:S02]  /*1df0*/  CS2R R102, SRZ ;  /* 0x0000000000667805 */ /* 0x000fe4000001ff00 */
        /* <DEDUP_REMOVED lines=23> */
[----:B------:R-:W-:Y:S01]  /*1f70*/  CS2R R150, SRZ ;  /* 0x0000000000967805 */ /* 0x000fe2000001ff00 */
[----:B-1----:R-:W-:Y:S06]  /*1f80*/  @!P1 BRA `(.L_x_15) ;  /* 0x0000001000609947 */ /* 0x002fec0003800000 */
[----:B------:R-:W-:-:S06]  /*1f90*/  UISETP.NE.AND UP0, UPT, UR38, 0x3, UPT ;  /* 0x000000032600788c */ /* 0x000fcc000bf05270 */
[----:B------:R-:W-:-:S13]  /*1fa0*/  PLOP3.LUT P1, PT, PT, PT, UP0, 0x80, 0x0 ;  /* 0x000000000000781c */ /* 0x000fda0003f2f008 */
[----:B------:R-:W-:Y:S05]  /*1fb0*/  @!P1 BRA `(.L_x_16) ;  /* 0x0000000000049947 */ /* 0x000fea0003800000 */
[----:B------:R-:W-:Y:S01]  /*1fc0*/  BPT.TRAP 0x1 ;  /* 0x000000040000795c */ /* 0x000fe20000300000 */
.L_x_16:
[----:B------:R-:W-:Y:S01]  /*1fd0*/  ULEA UR4, UR15, UR16, 0x3 ;  /* 0x000000100f047291 */ /* 0x000fe2000f8e183f */
[----:B------:R-:W-:-:S05]  /*1fe0*/  IMAD.U32 R0, RZ, RZ, UR21 ;  /* 0x00000015ff007e24 */ /* 0x000fca000f8e00ff */
[----:B------:R-:W-:-:S04]  /*1ff0*/  SHF.L.U32 R0, R0, 0x1f, RZ ;  /* 0x0000001f00007819 */ /* 0x000fc800000006ff */
[----:B------:R0:W1:Y:S01]  /*2000*/  SYNCS.PHASECHK.TRANS64.TRYWAIT P0, [UR4], R0 ;  /* 0x00000000ff0075a7 */ /* 0x0000620008000144 */
[----:B------:R-:W-:Y:S05]  /*2010*/  @!P1 BRA `(.L_x_17) ;  /* 0x0000000000049947 */ /* 0x000fea0003800000 */
[----:B------:R-:W-:Y:S01]  /*2020*/  BPT.TRAP 0x1 ;  /* 0x000000040000795c */ /* 0x000fe20000300000 */
.L_x_17:
[----:B-1----:R-:W-:Y:S05]  /*2030*/  @P0 BRA `(.L_x_18) ;  /* 0x0000000000080947 */ /* 0x002fea0003800000 */
[----:B------:R-:W1:Y:S02]  /*2040*/  SYNCS.PHASECHK.TRANS64.TRYWAIT P0, [UR4], R0 ;  /* 0x00000000ff0075a7 */ /* 0x000e640008000144 */
[----:B-1----:R-:W-:Y:S05]  /*2050*/  @!P0 BRA `(.L_x_19) ;  /* 0x000000dc00a48947 */ /* 0x002fea0003800000 */
.L_x_18:
[----:B------:R2:W-:Y:S01]  /*2060*/  STL [R1+0x74], RZ ;  /* 0x000074ff01007387 */ /* 0x0005e20000100800 */
[----:B------:R-:W-:Y:S01]  /*2070*/  UIADD3 UR5, UR16, 0x2180, URZ ;  /* 0x0000218010057890 */ /* 0x000fe2000fffe03f */
[----:B------:R-:W-:Y:S01]  /*2080*/  WARPGROUP.ARRIVE ;  /* 0x00000000000079c5 */ /* 0x000fe20000000000 */
[----:B------:R-:W-:Y:S01]  /*2090*/  UIADD3 UR4, UR16, 0x180, URZ ;  /* 0x0000018010047890 */ /* 0x000fe2000fffe03f */
[----:B------:R2:W-:Y:S01]  /*20a0*/  STL [R1+0x70], RZ ;  /* 0x000070ff01007387 */ /* 0x0005e20000100800 */
[----:B------:R-:W-:Y:S01]  /*20b0*/  USHF.R.U32.HI UR5, URZ, 0x4, UR5 ;  /* 0x000000043f057899 */ /* 0x000fe20008011605 */
[----:B01----:R-:W-:Y:S01]  /*20c0*/  IMAD.MOV.U32 R0, RZ, RZ, RZ ;  /* 0x000000ffff007224 */ /* 0x003fe200078e00ff */
[----:B------:R-:W-:Y:S01]  /*20d0*/  USHF.R.U32.HI UR4, URZ, 0x4, UR4 ;  /* 0x000000043f047899 */ /* 0x000fe20008011604 */
[----:B------:R2:W-:Y:S01]  /*20e0*/  STL [R1+0x6c], RZ ;  /* 0x00006cff01007387 */ /* 0x0005e20000100800 */
[----:B------:R-:W-:Y:S01]  /*20f0*/  ULOP3.LUT UR5, UR5, 0x3fff, URZ, 0xc0, !UPT ;  /* 0x00003fff05057892 */ /* 0x000fe2000f8ec03f */
[----:B------:R-:W-:Y:S01]  /*2100*/  CS2R R2, SRZ ;  /* 0x0000000000027805 */ /* 0x000fe2000001ff00 */
[----:B------:R-:W-:Y:S01]  /*2110*/  ULOP3.LUT UR4, UR4, 0x3fff, URZ, 0xc0, !UPT ;  /* 0x00003fff04047892 */ /* 0x000fe2000f8ec03f */
[----:B------:R2:W-:Y:S01]  /*2120*/  STL [R1+0x68], RZ ;  /* 0x000068ff01007387 */ /* 0x0005e20000100800 */
[----:B------:R-:W-:Y:S01]  /*2130*/  ULOP3.LUT UR5, UR5, 0x10000, URZ, 0xfc, !UPT ;  /* 0x0001000005057892 */ /* 0x000fe2000f8efc3f */
[----:B------:R-:W-:Y:S01]  /*2140*/  CS2R R4, SRZ ;  /* 0x0000000000047805 */ /* 0x000fe2000001ff00 */
[----:B------:R-:W-:Y:S01]  /*2150*/  ULOP3.LUT UR4, UR4, 0x10000, URZ, 0xfc, !UPT ;  /* 0x0001000004047892 */ /* 0x000fe2000f8efc3f */
[----:B------:R2:W-:Y:S01]  /*2160*/  STL [R1+0x64], RZ ;  /* 0x000064ff01007387 */ /* 0x0005e20000100800 */
[----:B------:R-:W-:Y:S01]  /*2170*/  ULEA UR10, UR15, UR5, 0x9 ;  /* 0x000000050f0a7291 */ /* 0x000fe2000f8e483f */
[----:B------:R-:W-:Y:S01]  /*2180*/  CS2R R6, SRZ ;  /* 0x0000000000067805 */ /* 0x000fe2000001ff00 */
[----:B------:R-:W-:Y:S01]  /*2190*/  ULEA UR8, UR15, UR4, 0x7 ;  /* 0x000000040f087291 */ /* 0x000fe2000f8e383f */
[----:B------:R2:W-:Y:S01]  /*21a0*/  STL [R1+0x60], RZ ;  /* 0x000060ff01007387 */ /* 0x0005e20000100800 */
[----:B------:R-:W-:Y:S01]  /*21b0*/  ULDC UR5, c[0x0][0x50c] ;  /* 0x0001430000057ab9 */ /* 0x000fe20000000800 */
[----:B------:R-:W-:Y:S01]  /*21c0*/  UMOV UR9, 0xc0000010 ;  /* 0xc000001000097882 */ /* 0x000fe20000000000 */
[----:B------:R-:W-:Y:S01]  /*21d0*/  UISETP.NE.AND UP0, UPT, UR5, 0x1, UPT ;  /* 0x000000010500788c */ /* 0x000fe2000bf05270 */
[----:B------:R2:W-:Y:S01]  /*21e0*/  STL [R1+0x5c], RZ ;  /* 0x00005cff01007387 */ /* 0x0005e20000100800 */
[----:B------:R-:W-:Y:S01]  /*21f0*/  UMOV UR11, 0xc0000010 ;  /* 0xc0000010000b7882 */ /* 0x000fe20000000000 */
[----:B------:R-:W-:Y:S01]  /*2200*/  UMOV UR4, 0x1 ;  /* 0x0000000100047882 */ /* 0x000fe20000000000 */
[----:B------:R-:W-:Y:S01]  /*2210*/  USEL UR5, URZ, 0x1, UP0 ;  /* 0x000000013f057887 */ /* 0x000fe20008000000 */
[----:B------:R2:W-:Y:S01]  /*2220*/  STL [R1+0x58], RZ ;  /* 0x000058ff01007387 */ /* 0x0005e20000100800 */
[----:B------:R-:W-:Y:S01]  /*2230*/  QGMMA.64x256x32.F32.E4M3.E4M3 R24, gdesc[UR8], RZ, !UPT, gsb0 ;  /* 0x03e00000081879f3 */ /* 0x000fe2000c0008ff */
[----:B------:R-:W-:-:S02]  /*2240*/  CS2R R8, SRZ ;  /* 0x0000000000087805 */ /* 0x000fc4000001ff00 */
[----:B------:R-:W-:Y:S01]  /*2250*/  CS2R R10, SRZ ;  /* 0x00000000000a7805 */ /* 0x000fe2000001ff00 */
[----:B------:R2:W-:Y:S01]  /*2260*/  STL [R1+0x54], RZ ;  /* 0x000054ff01007387 */ /* 0x0005e20000100800 */
[----:B------:R-:W-:Y:S02]  /*2270*/  ISETP.NE.AND P0, PT, RZ, UR5, PT ;  /* 0x00000005ff007c0c */ /* 0x000fe4000bf05270 */
        /* <DEDUP_REMOVED lines=56> */
[----:B------:R-:W-:Y:S01]  /*2600*/  CS2R R224, SRZ ;  /* 0x0000000000e07805 */ /* 0x000fe2000001ff00 */
[----:B------:R-:W-:Y:S01]  /*2610*/  IMAD.MOV.U32 R226, RZ, RZ, RZ ;  /* 0x000000ffffe27224 */ /* 0x000fe200078e00ff */
[----:B------:R2:W-:Y:S04]  /*2620*/  STL [R1+0x18], RZ ;  /* 0x000018ff01007387 */ /* 0x0005e80000100800 */
[----:B------:R2:W-:Y:S04]  /*2630*/  STL [R1+0x14], RZ ;  /* 0x000014ff01007387 */ /* 0x0005e80000100800 */
[----:B------:R2:W-:Y:S04]  /*2640*/  STL [R1+0x10], RZ ;  /* 0x000010ff01007387 */ /* 0x0005e80000100800 */
[----:B------:R2:W-:Y:S04]  /*2650*/  STL [R1+0xc], RZ ;  /* 0x00000cff01007387 */ /* 0x0005e80000100800 */
[----:B------:R2:W-:Y:S04]  /*2660*/  STL [R1+0x8], RZ ;  /* 0x000008ff01007387 */ /* 0x0005e80000100800 */
[----:B------:R2:W-:Y:S04]  /*2670*/  STL [R1+0x4], RZ ;  /* 0x000004ff01007387 */ /* 0x0005e80000100800 */
[----:B------:R2:W-:Y:S01]  /*2680*/  STL [R1], RZ ;  /* 0x000000ff01007387 */ /* 0x0005e20000100800 */
[----:B------:R-:W-:Y:S05]  /*2690*/  @!P0 BRA `(.L_x_20) ;  /* 0x0000000800808947 */ /* 0x000fea0003800000 */
[----:B------:R-:W-:Y:S02]  /*26a0*/  WARPGROUP.DEPBAR.LE gsb0, 0x0 ;  /* 0x00008000000079c5 */ /* 0x000fe40000010000 */
[----:B------:R-:W-:-:S01]  /*26b0*/  FADD R227, RZ, R122 ;  /* 0x0000007affe37221 */ /* 0x000fc20000000000 */
[----:B------:R-:W-:Y:S01]  /*26c0*/  FADD R226, RZ, R24 ;  /* 0x00000018ffe27221 */ /* 0x000fe20000000000 */
[----:B------:R-:W-:-:S01]  /*26d0*/  FADD R225, RZ, R25 ;  /* 0x00000019ffe17221 */ /* 0x000fc20000000000 */
[----:B------:R-:W-:Y:S01]  /*26e0*/  FADD R224, RZ, R26 ;  /* 0x0000001affe07221 */ /* 0x000fe20000000000 */
[----:B------:R-:W-:-:S01]  /*26f0*/  FADD R223, RZ, R27 ;  /* 0x0000001bffdf7221 */ /* 0x000fc20000000000 */
[----:B------:R0:W-:Y:S01]  /*2700*/  STL [R1], R227 ;  /* 0x000000e301007387 */ /* 0x0001e20000100800 */
[----:B------:R-:W-:-:S01]  /*2710*/  FADD R222, RZ, R28 ;  /* 0x0000001cffde7221 */ /* 0x000fc20000000000 */
[----:B------:R-:W-:Y:S01]  /*2720*/  FADD R221, RZ, R29 ;  /* 0x0000001dffdd7221 */ /* 0x000fe20000000000 */
[----:B------:R-:W-:-:S01]  /*2730*/  FADD R220, RZ, R30 ;  /* 0x0000001effdc7221 */ /* 0x000fc20000000000 */
[----:B------:R-:W-:Y:S01]  /*2740*/  FADD R219, RZ, R31 ;  /* 0x0000001fffdb7221 */ /* 0x000fe20000000000 */
[----:B------:R-:W-:-:S01]  /*2750*/  FADD R218, RZ, R32 ;  /* 0x00000020ffda7221 */ /* 0x000fc20000000000 */
[----:B------:R-:W-:Y:S01]  /*2760*/  FADD R217, RZ, R33 ;  /* 0x00000021ffd97221 */ /* 0x000fe20000000000 */
[----:B------:R-:W-:-:S01]  /*2770*/  FADD R216, RZ, R34 ;  /* 0x00000022ffd87221 */ /* 0x000fc20000000000 */
[----:B------:R-:W-:Y:S01]  /*2780*/  FADD R215, RZ, R35 ;  /* 0x00000023ffd77221 */ /* 0x000fe20000000000 */
[----:B------:R-:W-:-:S01]  /*2790*/  FADD R214, RZ, R36 ;  /* 0x00000024ffd67221 */ /* 0x000fc20000000000 */
[----:B0-----:R-:W-:Y:S01]  /*27a0*/  FADD R227, RZ, R123 ;  /* 0x0000007bffe37221 */ /* 0x001fe20000000000 */
[----:B------:R-:W-:-:S01]  /*27b0*/  FADD R213, RZ, R37 ;  /* 0x00000025ffd57221 */ /* 0x000fc20000000000 */
[----:B------:R-:W-:Y:S01]  /*27c0*/  FADD R212, RZ, R38 ;  /* 0x00000026ffd47221 */ /* 0x000fe20000000000 */
[----:B------:R-:W-:-:S01]  /*27d0*/  FADD R211, RZ, R39 ;  /* 0x00000027ffd37221 */ /* 0x000fc20000000000 */
[----:B------:R-:W-:Y:S01]  /*27e0*/  FADD R210, RZ, R40 ;  /* 0x00000028ffd27221 */ /* 0x000fe20000000000 */
[----:B------:R0:W-:Y:S01]  /*27f0*/  STL [R1+0x4], R227 ;  /* 0x000004e301007387 */ /* 0x0001e20000100800 */
        /* <DEDUP_REMOVED lines=93> */
[----:B------:R-:W-:Y:S01]  /*2dd0*/  UMOV UR4, URZ ;  /* 0x0000003f00047c82 */ /* 0x000fe20008000000 */
[----:B0-----:R-:W-:-:S05]  /*2de0*/  FADD R227, RZ, R130 ;  /* 0x00000082ffe37221 */ /* 0x001fca0000000000 */
[----:B------:R0:W-:Y:S02]  /*2df0*/  STL [R1+0x20], R227 ;  /* 0x000020e301007387 */ /* 0x0001e40000100800 */
        /* <DEDUP_REMOVED lines=42> */
.L_x_20:
[----:B------:R-:W-:-:S04]  /*30a0*/  UIADD3 UR18, UR15, 0x1, URZ ;  /* 0x000000010f127890 */ /* 0x000fc8000fffe03f */
[----:B------:R-:W-:-:S04]  /*30b0*/  UISETP.NE.AND UP0, UPT, UR18, 0x4, UPT ;  /* 0x000000041200788c */ /* 0x000fc8000bf05270 */
[----:B------:R-:W-:Y:S02]  /*30c0*/  USEL UR6, URZ, 0x1, UP0 ;  /* 0x000000013f067887 */ /* 0x000fe40008000000 */
[----:B------:R-:W-:Y:S02]  /*30d0*/  USEL UR18, UR18, URZ, UP0 ;  /* 0x0000003f12127287 */ /* 0x000fe40008000000 */
[----:B------:R-:W-:-:S06]  /*30e0*/  ULOP3.LUT UR6, UR21, UR6, URZ, 0x3c, !UPT ;  /* 0x0000000615067292 */ /* 0x000fcc000f8e3c3f */
[----:B0-----:R-:W-:Y:S01]  /*30f0*/  IMAD.U32 R227, RZ, RZ, UR6 ;  /* 0x00000006ffe37e24 */ /* 0x001fe2000f8e00ff */
[----:B------:R-:W-:-:S06]  /*3100*/  UMOV UR6, 0x1 ;  /* 0x0000000100067882 */ /* 0x000fcc0000000000 */
.L_x_15:
[----:B------:R-:W-:-:S06]  /*3110*/  UISETP.GE.AND UP0, UPT, UR12, 0x1, UPT ;  /* 0x000000010c00788c */ /* 0x000fcc000bf06270 */
[----:B------:R-:W-:-:S13]  /*3120*/  PLOP3.LUT P0, PT, PT, PT, UP0, 0x80, 0x0 ;  /* 0x000000000000781c */ /* 0x000fda0003f0f008 */
[----:B------:R-:W-:Y:S05]  /*3130*/  @!P0 BRA `(.L_x_21) ;  /* 0x0000001000708947 */ /* 0x000fea0003800000 */
[----:B------:R-:W-:Y:S01]  /*3140*/  IMAD.U32 R228, RZ, RZ, UR12 ;  /* 0x0000000cffe47e24 */ /* 0x000fe2000f8e00ff */
[----:B------:R-:W-:Y:S01]  /*3150*/  UMOV UR19, UR15 ;  /* 0x0000000f00137c82 */ /* 0x000fe20008000000 */
[----:B------:R-:W-:-:S05]  /*3160*/  ULDC UR28, c[0x0][0x50c] ;  /* 0x00014300001c7ab9 */ /* 0x000fca0000000800 */
.L_x_29:
[----:B------:R-:W-:-:S06]  /*3170*/  UISETP.NE.AND UP0, UPT, UR38, 0x3, UPT ;  /* 0x000000032600788c */ /* 0x000fcc000bf05270 */
[----:B------:R-:W-:-:S13]  /*3180*/  PLOP3.LUT P1, PT, PT, PT, UP0, 0x80, 0x0 ;  /* 0x000000000000781c */ /* 0x000fda0003f2f008 */
[----:B01----:R-:W-:Y:S05]  /*3190*/  @!P1 BRA `(.L_x_22) ;  /* 0x0000000000049947 */ /* 0x003fea0003800000 */
[----:B------:R-:W-:Y:S01]  /*31a0*/  BPT.TRAP 0x1 ;  /* 0x000000040000795c */ /* 0x000fe20000300000 */
.L_x_22:
[----:B------:R-:W-:Y:S01]  /*31b0*/  ULEA UR8, UR18, UR16, 0x3 ;  /* 0x0000001012087291 */ /* 0x000fe2000f8e183f */
[----:B------:R-:W-:-:S08]  /*31c0*/  SHF.L.U32 R229, R227, 0x1f, RZ ;  /* 0x0000001fe3e57819 */ /* 0x000fd000000006ff */
[----:B------:R0:W1:Y:S01]  /*31d0*/  SYNCS.PHASECHK.TRANS64.TRYWAIT P0, [UR8], R229 ;  /* 0x000000e5ff0075a7 */ /* 0x0000620008000148 */
[----:B------:R-:W-:Y:S05]  /*31e0*/  @!P1 BRA `(.L_x_23) ;  /* 0x0000000000049947 */ /* 0x000fea0003800000 */
[----:B------:R-:W-:Y:S01]  /*31f0*/  BPT.TRAP 0x1 ;  /* 0x000000040000795c */ /* 0x000fe20000300000 */
.L_x_23:
[----:B-1----:R-:W-:Y:S05]  /*3200*/  @P0 BRA `(.L_x_24) ;  /* 0x0000000000080947 */ /* 0x002fea0003800000 */
[----:B------:R-:W1:Y:S02]  /*3210*/  SYNCS.PHASECHK.TRANS64.TRYWAIT P0, [UR8], R229 ;  /* 0x000000e5ff0075a7 */ /* 0x000e640008000148 */
[----:B-1----:R-:W-:Y:S05]  /*3220*/  @!P0 BRA `(.L_x_25) ;  /* 0x000000cc00488947 */ /* 0x002fea0003800000 */
.L_x_24:
[----:B------:R-:W-:Y:S01]  /*3230*/  UIADD3 UR8, UR16, 0x180, URZ ;  /* 0x0000018010087890 */ /* 0x000fe2000fffe03f */
[----:B------:R-:W-:Y:S01]  /*3240*/  WARPGROUP.ARRIVE ;  /* 0x00000000000079c5 */ /* 0x000fe20000000000 */
[----:B------:R-:W-:Y:S02]  /*3250*/  UIADD3 UR9, UR16, 0x2180, URZ ;  /* 0x0000218010097890 */ /* 0x000fe4000fffe03f */
[----:B------:R-:W-:Y:S02]  /*3260*/  USHF.R.U32.HI UR8, URZ, 0x4, UR8 ;  /* 0x000000043f087899 */ /* 0x000fe40008011608 */
[----:B------:R-:W-:Y:S02]  /*3270*/  USHF.R.U32.HI UR9, URZ, 0x4, UR9 ;  /* 0x000000043f097899 */ /* 0x000fe40008011609 */
[----:B------:R-:W-:Y:S02]  /*3280*/  UISETP.NE.AND UP0, UPT, UR5, URZ, UPT ;  /* 0x0000003f0500728c */ /* 0x000fe4000bf05270 */
[----:B------:R-:W-:-:S02]  /*3290*/  ULOP3.LUT UR8, UR8, 0x3fff, URZ, 0xc0, !UPT ;  /* 0x00003fff08087892 */ /* 0x000fc4000f8ec03f */
[----:B------:R-:W-:Y:S02]  /*32a0*/  ULOP3.LUT UR9, UR9, 0x3fff, URZ, 0xc0, !UPT ;  /* 0x00003fff09097892 */ /* 0x000fe4000f8ec03f */
[----:B------:R-:W-:Y:S02]  /*32b0*/  USEL UR6, UR6, URZ, !UP0 ;  /* 0x0000003f06067287 */ /* 0x000fe4000c000000 */
[----:B------:R-:W-:Y:S02]  /*32c0*/  ULOP3.LUT UR8, UR8, 0x10000, URZ, 0xfc, !UPT ;  /* 0x0001000008087892 */ /* 0x000fe4000f8efc3f */
[----:B------:R-:W-:Y:S02]  /*32d0*/  ULOP3.LUT UR9, UR9, 0x10000, URZ, 0xfc, !UPT ;  /* 0x0001000009097892 */ /* 0x000fe4000f8efc3f */
[----:B------:R-:W-:Y:S02]  /*32e0*/  UISETP.NE.U32.AND UP0, UPT, UR6, URZ, UPT ;  /* 0x0000003f0600728c */ /* 0x000fe4000bf05070 */
[----:B------:R-:W-:-:S02]  /*32f0*/  ULEA UR8, UR18, UR8, 0x7 ;  /* 0x0000000812087291 */ /* 0x000fc4000f8e383f */
[----:B------:R-:W-:Y:S01]  /*3300*/  ULEA UR10, UR18, UR9, 0x9 ;  /* 0x00000009120a7291 */ /* 0x000fe2000f8e483f */
[----:B------:R-:W-:Y:S02]  /*3310*/  UMOV UR11, 0xc0000010 ;  /* 0xc0000010000b7882 */ /* 0x000fe40000000000 */
[----:B------:R-:W-:Y:S01]  /*3320*/  UMOV UR9, 0xc0000010 ;  /* 0xc000001000097882 */ /* 0x000fe20000000000 */
[----:B------:R-:W-:-:S05]  /*3330*/  UIADD3 UR4, UR4, 0x1, URZ ;  /* 0x0000000104047890 */ /* 0x000fca000fffe03f */
[----:B------:R-:W-:Y:S01]  /*3340*/  QGMMA.64x256x32.F32.E4M3.E4M3 R24, gdesc[UR8], R24, UP0, gsb0 ;  /* 0x03e00000081879f3 */ /* 0x000fe2000b800818 */
[----:B------:R-:W-:-:S04]  /*3350*/  UISETP.NE.AND UP0, UPT, UR4, UR28, UPT ;  /* 0x0000001c0400728c */ /* 0x000fc8000bf05270 */
[----:B------:R-:W-:-:S06]  /*3360*/  USEL UR5, URZ, 0x1, UP0 ;  /* 0x000000013f057887 */ /* 0x000fcc0008000000 */
[----:B------:R-:W-:Y:S01]  /*3370*/  ISETP.NE.AND P0, PT, RZ, UR5, PT ;  /* 0x00000005ff007c0c */ /* 0x000fe2000bf05270 */
[----:B------:R-:W-:-:S12]  /*3380*/  WARPGROUP.DEPBAR.LE gsb0, 0x1 ;  /* 0x00008000000079c5 */ /* 0x000fd80000010100 */
[----:B------:R-:W-:Y:S05]  /*3390*/  @!P0 BRA `(.L_x_26) ;  /* 0x0000000c00808947 */ /* 0x000fea0003800000 */
[----:B------:R-:W-:Y:S02]  /*33a0*/  WARPGROUP.DEPBAR.LE gsb0, 0x0 ;  /* 0x00008000000079c5 */ /* 0x000fe40000010000 */
[----:B------:R-:W-:-:S01]  /*33b0*/  FADD R226, R24, R226 ;  /* 0x000000e218e27221 */ /* 0x000fc20000000000 */
[----:B------:R-:W-:Y:S01]  /*33c0*/  FADD R225, R25, R225 ;  /* 0x000000e119e17221 */ /* 0x000fe20000000000 */
[----:B------:R1:W-:Y:S01]  /*33d0*/  STL [R1+0x9c], R227 ;  /* 0x00009ce301007387 */ /* 0x0003e20000100800 */
[----:B------:R-:W-:-:S01]  /*33e0*/  FADD R224, R26, R224 ;  /* 0x000000e01ae07221 */ /* 0x000fc20000000000 */
[----:B------:R-:W-:Y:S01]  /*33f0*/  FADD R223, R27, R223 ;  /* 0x000000df1bdf7221 */ /* 0x000fe20000000000 */
[----:B------:R-:W-:-:S01]  /*3400*/  FADD R222, R28, R222 ;  /* 0x000000de1cde7221 */ /* 0x000fc20000000000 */
[----:B------:R-:W-:Y:S01]  /*3410*/  FADD R221, R29, R221 ;  /* 0x000000dd1ddd7221 */ /* 0x000fe20000000000 */
[----:B-1----:R-:W3:Y:S04]  /*3420*/  LDL.LU R227, [R1+0x30] ;  /* 0x0000300001e37983 */ /* 0x002ee80000300800 */
[----:B------:R1:W-:Y:S01]  /*3430*/  STL [R1+0xa0], R226 ;  /* 0x0000a0e201007387 */ /* 0x0003e20000100800 */
[----:B------:R-:W-:-:S01]  /*3440*/  FADD R220, R30, R220 ;  /* 0x000000dc1edc7221 */ /* 0x000fc20000000000 */
[----:B------:R-:W-:-:S02]  /*3450*/  FADD R219, R31, R219 ;  /* 0x000000db1fdb7221 */ /* 0x000fc40000000000 */
[----:B-1----:R-:W4:Y:S04]  /*3460*/  LDL.LU R226, [R1+0x2c] ;  /* 0x00002c0001e27983 */ /* 0x002f280000300800 */
[----:B------:R1:W-:Y:S01]  /*3470*/  STL [R1+0xa4], R225 ;  /* 0x0000a4e101007387 */ /* 0x0003e20000100800 */
[----:B------:R-:W-:-:S03]  /*3480*/  FADD R218, R32, R218 ;  /* 0x000000da20da7221 */ /* 0x000fc60000000000 */
[----:B-1----:R-:W2:Y:S04]  /*3490*/  LDL.LU R225, [R1+0x28] ;  /* 0x0000280001e17983 */ /* 0x002ea80000300800 */
        /* <DEDUP_REMOVED lines=9> */
[----:B------:R1:W-:Y:S04]  /*3530*/  STL [R1+0xb4], R221 ;  /* 0x0000b4dd01007387 */ /* 0x0003e80000100800 */
        /* <DEDUP_REMOVED lines=12> */
[----:B-1----:R-:W2:Y:S01]  /*3600*/  LDL.LU R215, [R1] ;  /* 0x0000000001d77983 */ /* 0x002ea20000300800 */
[----:B------:R-:W-:-:S01]  /*3610*/  FADD R214, R36, R214 ;  /* 0x000000d624d67221 */ /* 0x000fc20000000000 */
[----:B------:R-:W-:Y:S01]  /*3620*/  FADD R213, R37, R213 ;  /* 0x000000d525d57221 */ /* 0x000fe20000000000 */
[----:B------:R-:W-:-:S01]  /*3630*/  FADD R212, R38, R212 ;  /* 0x000000d426d47221 */ /* 0x000fc20000000000 */
[----:B------:R-:W-:Y:S01]  /*3640*/  FADD R211, R39, R211 ;  /* 0x000000d327d37221 */ /* 0x000fe20000000000 */
[----:B------:R-:W-:-:S01]  /*3650*/  FADD R210, R40, R210 ;  /* 0x000000d228d27221 */ /* 0x000fc20000000000 */
[----:B------:R-:W-:Y:S01]  /*3660*/  STL [R1+0xd0], R214 ;  /* 0x0000d0d601007387 */ /* 0x000fe20000100800 */
        /* <DEDUP_REMOVED lines=11> */
[----:B------:R1:W-:Y:S01]  /*3720*/  STL [R1+0xdc], R211 ;  /* 0x0000dcd301007387 */ /* 0x0003e20000100800 */
[----:B------:R-:W-:-:S01]  /*3730*/  FADD R200, R50, R200 ;  /* 0x000000c832c87221 */ /* 0x000fc20000000000 */
[----:B------:R-:W-:Y:S01]  /*3740*/  FADD R199, R51, R199 ;  /* 0x000000c733c77221 */ /* 0x000fe20000000000 */
        /* <DEDUP_REMOVED lines=69> */
[----:B-----5:R-:W-:Y:S01]  /*3ba0*/  FADD R0, R121, R0 ;  /* 0x0000000079007221 */ /* 0x020fe20000000000 */
[----:B---3--:R-:W-:-:S01]  /*3bb0*/  FADD R227, R134, R227 ;  /* 0x000000e386e37221 */ /* 0x008fc20000000000 */
[----:B----4-:R-:W-:Y:S01]  /*3bc0*/  FADD R226, R133, R226 ;  /* 0x000000e285e27221 */ /* 0x010fe20000000000 */
[----:B--2---:R-:W-:-:S01]  /*3bd0*/  FADD R225, R132, R225 ;  /* 0x000000e184e17221 */ /* 0x004fc20000000000 */
        /* <DEDUP_REMOVED lines=9> */
[----:B------:R-:W-:-:S05]  /*3c70*/  FADD R215, R122, R215 ;  /* 0x000000d77ad77221 */ /* 0x000fca0000000000 */
[----:B------:R2:W-:Y:S04]  /*3c80*/  STL [R1], R215 ;  /* 0x000000d701007387 */ /* 0x0005e80000100800 */
[----:B------:R3:W-:Y:S04]  /*3c90*/  STL [R1+0x4], R216 ;  /* 0x000004d801007387 */ /* 0x0007e80000100800 */
        /* <DEDUP_REMOVED lines=8> */
[----:B-1----:R-:W4:Y:S04]  /*3d20*/  LDL.LU R211, [R1+0x34] ;  /* 0x0000340001d37983 */ /* 0x002f280000300800 */
[----:B------:R1:W-:Y:S04]  /*3d30*/  STL [R1+0x28], R225 ;  /* 0x000028e101007387 */ /* 0x0003e80000100800 */
[----:B------:R-:W4:Y:S04]  /*3d40*/  LDL.LU R212, [R1+0x38] ;  /* 0x0000380001d47983 */ /* 0x000f280000300800 */
[----:B------:R1:W-:Y:S04]  /*3d50*/  STL [R1+0x2c], R226 ;  /* 0x00002ce201007387 */ /* 0x0003e80000100800 */
[----:B------:R-:W4:Y:S04]  /*3d60*/  LDL.LU R213, [R1+0x3c] ;  /* 0x00003c0001d57983 */ /* 0x000f280000300800 */
[----:B------:R1:W-:Y:S04]  /*3d70*/  STL [R1+0x30], R227 ;  /* 0x000030e301007387 */ /* 0x0003e80000100800 */
[----:B------:R-:W4:Y:S04]  /*3d80*/  LDL.LU R214, [R1+0x40] ;  /* 0x0000400001d67983 */ /* 0x000f280000300800 */
[----:B--2---:R-:W2:Y:S04]  /*3d90*/  LDL.LU R215, [R1+0x44] ;  /* 0x0000440001d77983 */ /* 0x004ea80000300800 */
[----:B---3--:R-:W3:Y:S04]  /*3da0*/  LDL.LU R216, [R1+0x48] ;  /* 0x0000480001d87983 */ /* 0x008ee80000300800 */
[----:B----4-:R-:W4:Y:S04]  /*3db0*/  LDL.LU R217, [R1+0x4c] ;  /* 0x00004c0001d97983 */ /* 0x010f280000300800 */
[----:B0-----:R-:W4:Y:S04]  /*3dc0*/  LDL.LU R218, [R1+0x50] ;  /* 0x0000500001da7983 */ /* 0x001f280000300800 */
[----:B------:R-:W4:Y:S04]  /*3dd0*/  LDL.LU R219, [R1+0x54] ;  /* 0x0000540001db7983 */ /* 0x000f280000300800 */
[----:B------:R-:W4:Y:S04]  /*3de0*/  LDL.LU R220, [R1+0x58] ;  /* 0x0000580001dc7983 */ /* 0x000f280000300800 */
[----:B------:R-:W4:Y:S04]  /*3df0*/  LDL.LU R221, [R1+0x5c] ;  /* 0x00005c0001dd7983 */ /* 0x000f280000300800 */
[----:B------:R-:W4:Y:S04]  /*3e00*/  LDL.LU R222, [R1+0x60] ;  /* 0x0000600001de7983 */ /* 0x000f280000300800 */
[----:B------:R-:W4:Y:S04]  /*3e10*/  LDL.LU R223, [R1+0x64] ;  /* 0x0000640001df7983 */ /* 0x000f280000300800 */
[----:B------:R-:W4:Y:S04]  /*3e20*/  LDL.LU R224, [R1+0x68] ;  /* 0x0000680001e07983 */ /* 0x000f280000300800 */
[----:B-1----:R-:W4:Y:S04]  /*3e30*/  LDL.LU R225, [R1+0x6c] ;  /* 0x00006c0001e17983 */ /* 0x002f280000300800 */
[----:B------:R-:W4:Y:S04]  /*3e40*/  LDL.LU R226, [R1+0x70] ;  /* 0x0000700001e27983 */ /* 0x000f280000300800 */
[----:B------:R-:W4:Y:S01]  /*3e50*/  LDL.LU R227, [R1+0x74] ;  /* 0x0000740001e37983 */ /* 0x000f220000300800 */
[----:B------:R-:W-:-:S05]  /*3e60*/  FADD R211, R135, R211 ;  /* 0x000000d387d37221 */ /* 0x000fca0000000000 */
[----:B------:R0:W-:Y:S01]  /*3e70*/  STL [R1+0x34], R211 ;  /* 0x000034d301007387 */ /* 0x0001e20000100800 */
[----:B------:R-:W-:-:S03]  /*3e80*/  FADD R212, R136, R212 ;  /* 0x000000d488d47221 */ /* 0x000fc60000000000 */
[----:B0-----:R1:W5:Y:S01]  /*3e90*/  LDL.LU R211, [R1+0xdc] ;  /* 0x0000dc0001d37983 */ /* 0x0013620000300800 */
[----:B------:R-:W-:-:S03]  /*3ea0*/  FADD R213, R137, R213 ;  /* 0x000000d589d57221 */ /* 0x000fc60000000000 */
[----:B------:R0:W-:Y:S01]  /*3eb0*/  STL [R1+0x38], R212 ;  /* 0x000038d401007387 */ /* 0x0001e20000100800 */
[----:B------:R-:W-:-:S01]  /*3ec0*/  FADD R214, R138, R214 ;  /* 0x000000d68ad67221 */ /* 0x000fc20000000000 */
[----:B--2---:R-:W-:Y:S02]  /*3ed0*/  FADD R215, R139, R215 ;  /* 0x000000d78bd77221 */ /* 0x004fe40000000000 */
[----:B0-----:R1:W5:Y:S01]  /*3ee0*/  LDL.LU R212, [R1+0xd8] ;  /* 0x0000d80001d47983 */ /* 0x0013620000300800 */
[----:B---3--:R-:W-:-:S03]  /*3ef0*/  FADD R216, R140, R216 ;  /* 0x000000d88cd87221 */ /* 0x008fc60000000000 */
[----:B------:R0:W-:Y:S01]  /*3f00*/  STL [R1+0x3c], R213 ;  /* 0x00003cd501007387 */ /* 0x0001e20000100800 */
[----:B----4-:R-:W-:-:S03]  /*3f10*/  FADD R217, R141, R217 ;  /* 0x000000d98dd97221 */ /* 0x010fc60000000000 */
[----:B0-----:R1:W5:Y:S01]  /*3f20*/  LDL.LU R213, [R1+0xd4] ;  /* 0x0000d40001d57983 */ /* 0x0013620000300800 */
[----:B------:R-:W-:-:S03]  /*3f30*/  FADD R218, R142, R218 ;  /* 0x000000da8eda7221 */ /* 0x000fc60000000000 */
[----:B------:R0:W-:Y:S01]  /*3f40*/  STL [R1+0x40], R214 ;  /* 0x000040d601007387 */ /* 0x0001e20000100800 */
[----:B------:R-:W-:-:S01]  /*3f50*/  FADD R219, R143, R219 ;  /* 0x000000db8fdb7221 */ /* 0x000fc20000000000 */
[----:B------:R-:W-:Y:S02]  /*3f60*/  FADD R220, R144, R220 ;  /* 0x000000dc90dc7221 */ /* 0x000fe40000000000 */
[----:B0-----:R1:W5:Y:S04]  /*3f70*/  LDL.LU R214, [R1+0xd0] ;  /* 0x0000d00001d67983 */ /* 0x0013680000300800 */
[----:B------:R0:W-:Y:S01]  /*3f80*/  STL [R1+0x44], R215 ;  /* 0x000044d701007387 */ /* 0x0001e20000100800 */
[----:B------:R-:W-:-:S01]  /*3f90*/  FADD R221, R145, R221 ;  /* 0x000000dd91dd7221 */ /* 0x000fc20000000000 */
[----:B------:R-:W-:-:S02]  /*3fa0*/  FADD R222, R146, R222 ;  /* 0x000000de92de7221 */ /* 0x000fc40000000000 */
[----:B0-----:R1:W5:Y:S04]  /*3fb0*/  LDL.LU R215, [R1+0xcc] ;  /* 0x0000cc0001d77983 */ /* 0x0013680000300800 */
[----:B------:R0:W-:Y:S01]  /*3fc0*/  STL [R1+0x48], R216 ;  /* 0x000048d801007387 */ /* 0x0001e20000100800 */
[----:B------:R-:W-:-:S03]  /*3fd0*/  FADD R223, R147, R223 ;  /* 0x000000df93df7221 */ /* 0x000fc60000000000 */
        /* <DEDUP_REMOVED lines=13> */
[----:B------:R0:W-:Y:S04]  /*40b0*/  STL [R1+0x5c], R221 ;  /* 0x00005cdd01007387 */ /* 0x0001e80000100800 */
        /* <DEDUP_REMOVED lines=12> */
[----:B0-----:R1:W5:Y:S01]  /*4180*/  LDL.LU R227, [R1+0x9c] ;  /* 0x00009c0001e37983 */ /* 0x0013620000300800 */
[----:B------:R-:W-:-:S05]  /*4190*/  UMOV UR4, URZ ;  /* 0x0000003f00047c82 */ /* 0x000fca0008000000 */
.L_x_26:
[----:B------:R-:W-:Y:S05]  /*41a0*/  @!P1 BRA `(.L_x_27) ;  /* 0x0000000000049947 */ /* 0x000fea0003800000 */
[----:B------:R-:W-:Y:S01]  /*41b0*/  BPT.TRAP 0x1 ;  /* 0x000000040000795c */ /* 0x000fe20000300000 */
.L_x_27:
[----:B------:R-:W-:Y:S02]  /*41c0*/  UISETP.GT.U32.AND UP0, UPT, UR13, 0x1, UPT ;  /* 0x000000010d00788c */ /* 0x000fe4000bf04070 */
[----:B------:R-:W-:-:S04]  /*41d0*/  ULEA UR6, UR19, UR16, 0x3 ;  /* 0x0000001013067291 */ /* 0x000fc8000f8e183f */
[----:B------:R-:W-:Y:S01]  /*41e0*/  UIADD3 UR6, UR6, 0x20, URZ ;  /* 0x0000002006067890 */ /* 0x000fe2000fffe03f */
[----:B------:R-:W-:-:S03]  /*41f0*/  PLOP3.LUT P0, PT, PT, PT, UP0, 0x80, 0x0 ;  /* 0x000000000000781c */ /* 0x000fc60003f0f008 */
[----:B------:R-:W-:-:S09]  /*4200*/  UPRMT UR6, URZ, 0x654, UR6 ;  /* 0x000006543f067896 */ /* 0x000fd20008000006 */
[----:B------:R-:W-:Y:S01]  /*4210*/  SYNCS.ARRIVE.TRANS64.RED.A1T0 RZ, [UR6], RZ ;  /* 0x000000ffffff79a7 */ /* 0x000fe20008100406 */
[----:B------:R-:W-:Y:S05]  /*4220*/  @P0 BRA `(.L_x_28) ;  /* 0x0000000000040947 */ /* 0x000fea0003800000 */
[----:B------:R-:W-:Y:S01]  /*4230*/  BPT.TRAP 0x1 ;  /* 0x000000040000795c */ /* 0x000fe20000300000 */
.L_x_28:
[----:B------:R-:W-:Y:S01]  /*4240*/  UIADD3 UR18, UR18, 0x1, URZ ;  /* 0x0000000112127890 */ /* 0x000fe2000fffe03f */
[C---:B------:R-:W-:Y:S01]  /*4250*/  ISETP.GT.AND P0, PT, R228.reuse, 0x1, PT ;  /* 0x00000001e400780c */ /* 0x040fe20003f04270 */
[----:B------:R-:W-:Y:S01]  /*4260*/  UIADD3 UR19, UR19, 0x1, URZ ;  /* 0x0000000113137890 */ /* 0x000fe2000fffe03f */
[----:B------:R-:W-:Y:S01]  /*4270*/  VIADD R228, R228, 0xffffffff ;  /* 0xffffffffe4e47836 */ /* 0x000fe20000000000 */
[----:B------:R-:W-:Y:S02]  /*4280*/  UISETP.NE.AND UP0, UPT, UR18, 0x4, UPT ;  /* 0x000000041200788c */ /* 0x000fe4000bf05270 */
[----:B------:R-:W-:Y:S02]  /*4290*/  UISETP.NE.AND UP1, UPT, UR19, 0x4, UPT ;  /* 0x000000041300788c */ /* 0x000fe4000bf25270 */
[----:B------:R-:W-:Y:S02]  /*42a0*/  USEL UR6, URZ, 0x1, UP0 ;  /* 0x000000013f067887 */ /* 0x000fe40008000000 */
[----:B------:R-:W-:-:S02]  /*42b0*/  USEL UR18, UR18, URZ, UP0 ;  /* 0x0000003f12127287 */ /* 0x000fc40008000000 */
[----:B------:R-:W-:Y:S02]  /*42c0*/  USEL UR19, UR19, URZ, UP1 ;  /* 0x0000003f13137287 */ /* 0x000fe40008800000 */
[----:B-----5:R-:W-:Y:S01]  /*42d0*/  LOP3.LUT R227, R227, UR6, RZ, 0x3c, !PT ;  /* 0x00000006e3e37c12 */ /* 0x020fe2000f8e3cff */
[----:B------:R-:W-:Y:S01]  /*42e0*/  UMOV UR6, 0x1 ;  /* 0x0000000100067882 */ /* 0x000fe20000000000 */
[----:B------:R-:W-:Y:S08]  /*42f0*/  @P0 BRA `(.L_x_29) ;  /* 0xffffffec009c0947 */ /* 0x000ff0000383ffff */
.L_x_21:
[----:B------:R-:W-:-:S04]  /*4300*/  UISETP.NE.AND UP0, UPT, UR4, URZ, UPT ;  /* 0x0000003f0400728c */ /* 0x000fc8000bf05270 */
[----:B------:R-:W-:-:S06]  /*4310*/  USEL UR4, URZ, 0x1, !UP0 ;  /* 0x000000013f047887 */ /* 0x000fcc000c000000 */
[----:B------:R-:W-:-:S13]  /*4320*/  ISETP.NE.AND P0, PT, RZ, UR4, PT ;  /* 0x00000004ff007c0c */ /* 0x000fda000bf05270 */
[----:B------:R-:W-:Y:S05]  /*4330*/  @!P0 BRA `(.L_x_30) ;  /* 0x0000000c00dc8947 */ /* 0x000fea0003800000 */
[----:B------:R-:W3:Y:S04]  /*4340*/  LDL.LU R227, [R1+0x74] ;  /* 0x0000740001e37983 */ /* 0x000ee80000300800 */
[----:B---3--:R3:W-:Y:S04]  /*4350*/  STL [R1+0x9c], R227 ;  /* 0x00009ce301007387 */ /* 0x0087e80000100800 */
[----:B---3--:R-:W3:Y:S04]  /*4360*/  LDL.LU R227, [R1+0x70] ;  /* 0x0000700001e37983 */ /* 0x008ee80000300800 */
        /* <DEDUP_REMOVED lines=55> */
[----:B---3--:R-:W3:Y:S01]  /*46e0*/  LDL.LU R227, [R1] ;  /* 0x0000000001e37983 */ /* 0x008ee20000300800 */
[----:B------:R-:W-:-:S02]  /*46f0*/  WARPGROUP.DEPBAR.LE gsb0, 0x0 ;  /* 0x00008000000079c5 */ /* 0x000fc40000010000 */
[----:B------:R-:W-:Y:S01]  /*4700*/  FADD R226, R24, R226 ;  /* 0x000000e218e27221 */ /* 0x000fe20000000000 */
        /* <DEDUP_REMOVED lines=97> */
[----:B---3--:R-:W-:-:S05]  /*4d20*/  FADD R227, R122, R227 ;  /* 0x000000e37ae37221 */ /* 0x008fca0000000000 */
[----:B------:R3:W-:Y:S04]  /*4d30*/  STL [R1], R227 ;  /* 0x000000e301007387 */ /* 0x0007e80000100800 */
[----:B---3--:R-:W3:Y:S02]  /*4d40*/  LDL.LU R227, [R1+0x10c] ;  /* 0x00010c0001e37983 */ /* 0x008ee40000300800 */
[----:B---3--:R-:W-:-:S05]  /*4d50*/  FADD R227, R123, R227 ;  /* 0x000000e37be37221 */ /* 0x008fca0000000000 */
[----:B------:R3:W-:Y:S04]  /*4d60*/  STL [R1+0x4], R227 ;  /* 0x000004e301007387 */ /* 0x0007e80000100800 */
        /* <DEDUP_REMOVED lines=83> */
[----:B------:R3:W-:Y:S02]  /*52a0*/  STL [R1+0x74], R227 ;  /* 0x000074e301007387 */ /* 0x0007e40000100800 */
.L_x_30:
[----:B---3--:R-:W-:-:S04]  /*52b0*/  IMAD.U32 R227, RZ, RZ, UR39 ;  /* 0x00000027ffe37e24 */ /* 0x008fc8000f8e00ff */
[----:B------:R3:W-:Y:S01]  /*52c0*/  SYNCS.ARRIVE.TRANS64.A1T0 RZ, [R227+UR36], RZ ;  /* 0x000000ffe3ff79a7 */ /* 0x0007e20008100024 */
[----:B------:R-:W-:Y:S02]  /*52d0*/  WARPGROUP.DEPBAR.LE gsb0, 0x0 ;  /* 0x00008000000079c5 */ /* 0x000fe40000010000 */
[----:B------:R-:W4:Y:S02]  /*52e0*/  LDC R24, c[0x0][0x28c] ;  /* 0x0000a300ff187b82 */ /* 0x000f240000000800 */
[----:B----4-:R-:W-:-:S13]  /*52f0*/  ISETP.GE.AND P0, PT, R24, 0x1, PT ;  /* 0x000000011800780c */ /* 0x010fda0003f06270 */
[----:B---3--:R-:W-:Y:S05]  /*5300*/  @!P0 BRA `(.L_x_31) ;  /* 0x0000000000388947 */ /* 0x008fea0003800000 */
[----:B------:R-:W-:-:S06]  /*5310*/  UISETP.NE.AND UP0, UPT, UR38, 0x3, UPT ;  /* 0x000000032600788c */ /* 0x000fcc000bf05270 */
[----:B------:R-:W-:-:S13]  /*5320*/  PLOP3.LUT P0, PT, PT, PT, UP0, 0x80, 0x0 ;  /* 0x000000000000781c */ /* 0x000fda0003f0f008 */
[----:B------:R-:W-:Y:S05]  /*5330*/  @!P0 BRA `(.L_x_32) ;  /* 0x0000000000048947 */ /* 0x000fea0003800000 */
[----:B------:R-:W-:Y:S01]  /*5340*/  BPT.TRAP 0x1 ;  /* 0x000000040000795c */ /* 0x000fe20000300000 */
.L_x_32:
[----:B------:R-:W-:Y:S02]  /*5350*/  UIADD3 UR4, UR12, UR15, URZ ;  /* 0x0000000f0c047290 */ /* 0x000fe4000fffe03f */
[----:B------:R-:W-:Y:S02]  /*5360*/  UISETP.GT.U32.AND UP0, UPT, UR13, 0x1, UPT ;  /* 0x000000010d00788c */ /* 0x000fe4000bf04070 */
[----:B------:R-:W-:-:S04]  /*5370*/  USHF.L.U32 UR4, UR4, 0x3, URZ ;  /* 0x0000000304047899 */ /* 0x000fc8000800063f */
[----:B------:R-:W-:Y:S01]  /*5380*/  ULOP3.LUT UR4, UR4, 0x18, URZ, 0xc0, !UPT ;  /* 0x0000001804047892 */ /* 0x000fe2000f8ec03f */
[----:B------:R-:W-:-:S03]  /*5390*/  PLOP3.LUT P0, PT, PT, PT, UP0, 0x80, 0x0 ;  /* 0x000000000000781c */ /* 0x000fc60003f0f008 */
[----:B------:R-:W-:-:S04]  /*53a0*/  UIADD3 UR4, UR16, 0x20, UR4 ;  /* 0x0000002010047890 */ /* 0x000fc8000fffe004 */
[----:B------:R-:W-:-:S09]  /*53b0*/  UPRMT UR4, URZ, 0x654, UR4 ;  /* 0x000006543f047896 */ /* 0x000fd20008000004 */
[----:B------:R-:W-:Y:S01]  /*53c0*/  SYNCS.ARRIVE.TRANS64.RED.A1T0 RZ, [UR4], RZ ;  /* 0x000000ffffff79a7 */ /* 0x000fe20008100404 */
[----:B------:R-:W-:Y:S05]  /*53d0*/  @P0 BRA `(.L_x_31) ;  /* 0x0000000000040947 */ /* 0x000fea0003800000 */
[----:B------:R-:W-:Y:S01]  /*53e0*/  BPT.TRAP 0x1 ;  /* 0x000000040000795c */ /* 0x000fe20000300000 */
.L_x_31:
[----:B------:R-:W3:Y:S01]  /*53f0*/  LDL R227, [R1+0x84] ;  /* 0x0000840001e37983 */ /* 0x000ee20000100800 */
[----:B------:R-:W-:Y:S01]  /*5400*/  IMAD.U32 R24, RZ, RZ, UR35 ;  /* 0x00000023ff187e24 */ /* 0x000fe2000f8e00ff */
[----:B------:R-:W4:Y:S04]  /*5410*/  LDC R35, c[0x0][0x288] ;  /* 0x0000a200ff237b82 */ /* 0x000f280000000800 */
[----:B------:R-:W-:-:S04]  /*5420*/  SHF.L.U32 R24, R24, 0x1f, RZ ;  /* 0x0000001f18187819 */ /* 0x000fc800000006ff */
[----:B------:R-:W5:Y:S01]  /*5430*/  SYNCS.PHASECHK.TRANS64.TRYWAIT P0, [UR17+0x8], R24 ;  /* 0x00000818ff0075a7 */ /* 0x000f620008000151 */
[----:B---3--:R-:W-:Y:S01]  /*5440*/  IMAD.SHL.U32 R32, R227, 0x40, RZ ;  /* 0x00000040e3207824 */ /* 0x008fe200078e00ff */
[----:B----45:R-:W-:Y:S06]  /*5450*/  @!P0 BRA `(.L_x_33) ;  /* 0x000000a800dc8947 */ /* 0x030fec0003800000 */
.L_x_319:
[----:B------:R-:W4:Y:S01]  /*5460*/  LDL.LU R227, [R1+0x88] ;  /* 0x0000880001e37983 */ /* 0x000f220000300800 */
[----:B------:R-:W-:Y:S02]  /*5470*/  ULDC UR4, c[0x0][0x284] ;  /* 0x0000a10000047ab9 */ /* 0x000fe40000000800 */
[----:B------:R-:W-:Y:S01]  /*5480*/  ISETP.GE.AND P0, PT, R32, UR4, PT ;  /* 0x0000000420007c0c */ /* 0x000fe2000bf06270 */
[----:B----4-:R-:W-:-:S05]  /*5490*/  IMAD.SHL.U32 R37, R227, 0x100, RZ ;  /* 0x00000100e3257824 */ /* 0x010fca00078e00ff */
[----:B------:R-:W-:-:S13]  /*54a0*/  ISETP.GE.OR P0, PT, R37, R35, P0 ;  /* 0x000000232500720c */ /* 0x000fda0000706670 */
[----:B------:R-:W-:Y:S05]  /*54b0*/  @P0 BRA `(.L_x_34) ;  /* 0x00000090001c0947 */ /* 0x000fea0003800000 */
[----:B------:R4:W-:Y:S01]  /*54c0*/  STL.64 [R1+0xa8], R4 ;  /* 0x0000a80401007387 */ /* 0x0009e20000100a00 */
[----:B------:R-:W-:Y:S01]  /*54d0*/  ULDC.64 UR4, c[0x0][0x5d0] ;  /* 0x0001740000047ab9 */ /* 0x000fe20000000a00 */
[----:B------:R-:W0:Y:S02]  /*54e0*/  LDC.64 R26, c[0x0][0x5c8] ;  /* 0x00017200ff1a7b82 */ /* 0x000e240000000a00 */
[----:B----4-:R-:W4:Y:S04]  /*54f0*/  LDL.64 R4, [R1+0x90] ;  /* 0x0000900001047983 */ /* 0x010f280000100a00 */
[----:B------:R1:W-:Y:S04]  /*5500*/  STL [R1+0xa0], R2 ;  /* 0x0000a00201007387 */ /* 0x0003e80000100800 */
[----:B-1----:R-:W4:Y:S04]  /*5510*/  LDL.LU R2, [R1+0x84] ;  /* 0x0000840001027983 */ /* 0x002f280000300800 */
[----:B------:R1:W-:Y:S04]  /*5520*/  STL [R1+0x9c], R0 ;  /* 0x00009c0001007387 */ /* 0x0003e80000100800 */
[----:B------:R-:W2:Y:S04]  /*5530*/  LDL R227, [R1+0x78] ;  /* 0x0000780001e37983 */ /* 0x000ea80000100800 */
[----:B-1----:R-:W4:Y:S01]  /*5540*/  LDL R0, [R1+0x8c] ;  /* 0x00008c0001007983 */ /* 0x002f220000100800 */
[----:B---3--:R-:W1:Y:S02]  /*5550*/  S2R R24, SR_TID.X ;  /* 0x0000000000187919 */ /* 0x008e640000002100 */
[----:B-1----:R-:W-:-:S04]  /*5560*/  SHF.R.S32.HI R25, RZ, 0x1f, R24 ;  /* 0x0000001fff197819 */ /* 0x002fc80000011418 */
[----:B------:R-:W-:-:S04]  /*5570*/  LEA.HI R25, R25, R24, RZ, 0x7 ;  /* 0x0000001819197211 */ /* 0x000fc800078f38ff */
[----:B------:R-:W-:-:S05]  /*5580*/  LOP3.LUT R25, R25, 0xffffff80, RZ, 0xc0, !PT ;  /* 0xffffff8019197812 */ /* 0x000fca00078ec0ff */
[----:B------:R-:W-:Y:S01]  /*5590*/  IMAD.IADD R25, R24, 0x1, -R25 ;  /* 0x0000000118197824 */ /* 0x000fe200078e0a19 */
[----:B--2---:R-:W-:-:S05]  /*55a0*/  SHF.R.S32.HI R38, RZ, 0x1f, R227 ;  /* 0x0000001fff267819 */ /* 0x004fca00000114e3 */
[----:B------:R-:W-:-:S04]  /*55b0*/  IMAD R30, R38, UR4, RZ ;  /* 0x00000004261e7c24 */ /* 0x000fc8000f8e02ff */
[----:B------:R-:W-:Y:S02]  /*55c0*/  IMAD R33, R227, UR5, R30 ;  /* 0x00000005e3217c24 */ /* 0x000fe4000f8e021e */
[----:B----4-:R-:W-:Y:S02]  /*55d0*/  IMAD.WIDE R30, R2, 0x40, R4 ;  /* 0x00000040021e7825 */ /* 0x010fe400078e0204 */
[----:B------:R1:W5:Y:S02]  /*55e0*/  LDL.LU.64 R4, [R1+0xa8] ;  /* 0x0000a80001047983 */ /* 0x0003640000300a00 */
[----:B------:R-:W-:Y:S02]  /*55f0*/  IMAD.IADD R39, R0, 0x1, -R32 ;  /* 0x0000000100277824 */ /* 0x000fe400078e0a20 */
[----:B------:R1:W5:Y:S04]  /*5600*/  LDL.LU R2, [R1+0xa0] ;  /* 0x0000a00001027983 */ /* 0x0003680000300800 */
[----:B------:R1:W5:Y:S01]  /*5610*/  LDL.LU R0, [R1+0x9c] ;  /* 0x00009c0001007983 */ /* 0x0003620000300800 */
[----:B------:R-:W-:-:S04]  /*5620*/  SHF.R.S32.HI R24, RZ, 0x1f, R25 ;  /* 0x0000001fff187819 */ /* 0x000fc80000011419 */
[----:B------:R-:W-:-:S04]  /*5630*/  LEA.HI R24, R24, R25, RZ, 0x2 ;  /* 0x0000001918187211 */ /* 0x000fc800078f10ff */
[----:B------:R-:W-:-:S05]  /*5640*/  LOP3.LUT R24, R24, 0xfffffffc, RZ, 0xc0, !PT ;  /* 0xfffffffc18187812 */ /* 0x000fca00078ec0ff */
[----:B------:R-:W-:-:S04]  /*5650*/  IMAD.IADD R40, R25, 0x1, -R24 ;  /* 0x0000000119287824 */ /* 0x000fc800078e0a18 */
[----:B------:R-:W-:-:S05]  /*5660*/  IMAD.SHL.U32 R28, R40, 0x2, RZ ;  /* 0x00000002281c7824 */ /* 0x000fca00078e00ff */
[----:B------:R-:W-:-:S03]  /*5670*/  SHF.R.S32.HI R29, RZ, 0x1f, R28 ;  /* 0x0000001fff1d7819 */ /* 0x000fc6000001141c */
[----:B------:R-:W-:Y:S01]  /*5680*/  IMAD.WIDE.U32 R24, R227, UR4, R28 ;  /* 0x00000004e3187c25 */ /* 0x000fe2000f8e001c */
[----:B------:R-:W-:Y:S01]  /*5690*/  SHF.R.S32.HI R36, RZ, 0x1f, R37 ;  /* 0x0000001fff247819 */ /* 0x000fe20000011425 */
[----:B------:R-:W-:Y:S01]  /*56a0*/  ULDC.64 UR4, c[0x0][0x5c0] ;  /* 0x0001700000047ab9 */ /* 0x000fe20000000a00 */
[----:B------:R-:W-:Y:S01]  /*56b0*/  IADD3 R24, P0, R37, R24, RZ ;  /* 0x0000001825187210 */ /* 0x000fe20007f1e0ff */
[----:B0-----:R-:W-:-:S03]  /*56c0*/  IMAD R34, R31, R26, RZ ;  /* 0x0000001a1f227224 */ /* 0x001fc600078e02ff */
[----:B------:R-:W-:Y:S01]  /*56d0*/  IADD3.X R25, R36, R25, R33, P0, !PT ;  /* 0x0000001924197210 */ /* 0x000fe200007fe421 */
[C---:B------:R-:W-:Y:S02]  /*56e0*/  IMAD R33, R30.reuse, R27, R34 ;  /* 0x0000001b1e217224 */ /* 0x040fe400078e0222 */
[----:B------:R-:W-:-:S04]  /*56f0*/  IMAD.WIDE.U32 R24, R30, R26, R24 ;  /* 0x0000001a1e187225 */ /* 0x000fc800078e0018 */
[----:B------:R-:W-:Y:S01]  /*5700*/  IMAD.IADD R33, R25, 0x1, R33 ;  /* 0x0000000119217824 */ /* 0x000fe200078e0221 */
[----:B------:R-:W-:-:S04]  /*5710*/  LEA R25, P0, R26, R24, 0x3 ;  /* 0x000000181a197211 */ /* 0x000fc800078018ff */
[----:B------:R-:W-:Y:S02]  /*5720*/  LEA.HI.X R27, R26, R33, R27, 0x3, P0 ;  /* 0x000000211a1b7211 */ /* 0x000fe400000f1c1b */
[----:B------:R-:W-:Y:S02]  /*5730*/  FSETP.NEU.AND P0, PT, RZ, UR26, PT ;  /* 0x0000001aff007c0b */ /* 0x000fe4000bf0d000 */
[----:B------:R-:W-:Y:S02]  /*5740*/  IADD3 R24, P1, R24, UR4, RZ ;  /* 0x0000000418187c10 */ /* 0x000fe4000ff3e0ff */
[----:B------:R-:W-:Y:S01]  /*5750*/  IADD3 R26, P2, R25, UR4, RZ ;  /* 0x00000004191a7c10 */ /* 0x000fe2000ff5e0ff */
[----:B------:R-:W-:Y:S01]  /*5760*/  IMAD R34, R40, -0x2, R35 ;  /* 0xfffffffe28227824 */ /* 0x000fe200078e0223 */
[----:B------:R-:W-:Y:S01]  /*5770*/  IADD3.X R25, R33, UR5, RZ, P1, !PT ;  /* 0x0000000521197c10 */ /* 0x000fe20008ffe4ff */
[----:B------:R-:W-:Y:S01]  /*5780*/  BSSY B0, `(.L_x_34) ;  /* 0x00008da000007945 */ /* 0x000fe20003800000 */
[----:B------:R-:W-:Y:S01]  /*5790*/  IADD3.X R27, R27, UR5, RZ, P2, !PT ;  /* 0x000000051b1b7c10 */ /* 0x000fe200097fe4ff */
[----:B------:R-:W-:-:S04]  /*57a0*/  IMAD.IADD R34, R34, 0x1, -R37 ;  /* 0x0000000122227824 */ /* 0x000fc800078e0a25 */
[----:B-1----:R-:W-:Y:S05]  /*57b0*/  @!P0 BRA `(.L_x_35) ;  /* 0x0000006800d88947 */ /* 0x002fea0003800000 */
[----:B------:R-:W-:Y:S01]  /*57c0*/  ULDC.64 UR4, c[0x0][0x5b8] ;  /* 0x00016e0000047ab9 */ /* 0x000fe20000000a00 */
[----:B------:R-:W-:Y:S01]  /*57d0*/  ULDC.64 UR8, c[0x0][0x5a8] ;  /* 0x00016a0000087ab9 */ /* 0x000fe20000000a00 */
[----:B------:R-:W-:Y:S01]  /*57e0*/  IMAD.WIDE.U32 R28, R227, UR4, R28 ;  /* 0x00000004e31c7c25 */ /* 0x000fe2000f8e001c */
[----:B------:R-:W-:Y:S03]  /*57f0*/  BSSY B1, `(.L_x_36) ;  /* 0x0000010000017945 */ /* 0x000fe60003800000 */
[----:B------:R-:W-:-:S04]  /*5800*/  IMAD R32, R38, UR4, RZ ;  /* 0x0000000426207c24 */ /* 0x000fc8000f8e02ff */
[----:B------:R-:W-:Y:S01]  /*5810*/  IMAD R33, R227, UR5, R32 ;  /* 0x00000005e3217c24 */ /* 0x000fe2000f8e0220 */
[----:B------:R-:W-:Y:S01]  /*5820*/  IADD3 R32, P0, R37, R28, RZ ;  /* 0x0000001c25207210 */ /* 0x000fe20007f1e0ff */
[----:B------:R-:W-:Y:S02]  /*5830*/  ULDC.64 UR4, c[0x0][0x5b0] ;  /* 0x00016c0000047ab9 */ /* 0x000fe40000000a00 */
[----:B------:R-:W-:Y:S01]  /*5840*/  IMAD R35, R31, UR4, RZ ;  /* 0x000000041f237c24 */ /* 0x000fe2000f8e02ff */
[----:B------:R-:W-:Y:S02]  /*5850*/  IADD3.X R33, R36, R29, R33, P0, !PT ;  /* 0x0000001d24217210 */ /* 0x000fe400007fe421 */
[----:B------:R-:W-:Y:S01]  /*5860*/  ISETP.GE.AND P0, PT, R39, 0x1, PT ;  /* 0x000000012700780c */ /* 0x000fe20003f06270 */
[C---:B------:R-:W-:Y:S02]  /*5870*/  IMAD R35, R30.reuse, UR5, R35 ;  /* 0x000000051e237c24 */ /* 0x040fe4000f8e0223 */
[----:B------:R-:W-:Y:S01]  /*5880*/  IMAD.WIDE.U32 R28, R30, UR4, R32 ;  /* 0x000000041e1c7c25 */ /* 0x000fe2000f8e0020 */
[----:B------:R-:W-:-:S02]  /*5890*/  ISETP.LT.OR P2, PT, R34, 0x1, !P0 ;  /* 0x000000012200780c */ /* 0x000fc40004741670 */
[----:B------:R-:W-:-:S04]  /*58a0*/  IADD3 R28, P1, R28, UR8, RZ ;  /* 0x000000081c1c7c10 */ /* 0x000fc8000ff3e0ff */
[--C-:B------:R-:W-:Y:S02]  /*58b0*/  IADD3.X R29, R29, UR9, R35.reuse, P1, !PT ;  /* 0x000000091d1d7c10 */ /* 0x100fe40008ffe423 */
[----:B------:R-:W-:-:S05]  /*58c0*/  PRMT R35, RZ, 0x7610, R35 ;  /* 0x00007610ff237816 */ /* 0x000fca0000000023 */
[----:B------:R-:W-:Y:S05]  /*58d0*/  @P2 BRA `(.L_x_37) ;  /* 0x0000000000042947 */ /* 0x000fea0003800000 */
[----:B------:R0:W5:Y:S02]  /*58e0*/  LDG.E.U8 R35, desc[UR24][R28.64] ;  /* 0x000000181c237981 */ /* 0x000164000c1e1100 */
.L_x_37:
[----:B------:R-:W-:Y:S05]  /*58f0*/  BSYNC B1 ;  /* 0x0000000000017941 */ /* 0x000fea0003800000 */
.L_x_36:
[----:B-----5:R-:W-:Y:S01]  /*5900*/  LOP3.LUT R35, R35, 0xff, RZ, 0xc0, !PT ;  /* 0x000000ff23237812 */ /* 0x020fe200078ec0ff */
[----:B------:R-:W-:Y:S01]  /*5910*/  BSSY B1, `(.L_x_38) ;  /* 0x000000b000017945 */ /* 0x000fe20003800000 */
[----:B------:R-:W-:Y:S02]  /*5920*/  ISETP.LT.OR P3, PT, R34, 0x2, !P0 ;  /* 0x000000022200780c */ /* 0x000fe40004761670 */
[----:B------:R-:W-:-:S05]  /*5930*/  F2FP.F16.E4M3.UNPACK_B R35, R35 ;  /* 0x00000023ff23723e */ /* 0x000fca00020006ff */
[----:B------:R-:W-:-:S05]  /*5940*/  HADD2.F32 R35, -RZ, R35.H0_H0 ;  /* 0x20000023ff237230 */ /* 0x000fca0000004100 */
[----:B------:R-:W-:-:S04]  /*5950*/  FMUL R35, R35, UR26 ;  /* 0x0000001a23237c20 */ /* 0x000fc80008400000 */
[----:B------:R-:W-:-:S05]  /*5960*/  FFMA R35, R226, UR27, R35 ;  /* 0x0000001be2237c23 */ /* 0x000fca0008000023 */
[----:B------:R-:W-:Y:S02]  /*5970*/  F2FP.SATFINITE.E4M3.F32.PACK_AB_MERGE_C R37, RZ, R35, RZ ;  /* 0x00000023ff25723e */ /* 0x000fe400048070ff */
[----:B------:R-:W-:-:S03]  /*5980*/  PRMT R35, RZ, 0x7610, R35 ;  /* 0x00007610ff237816 */ /* 0x000fc60000000023 */
[----:B------:R1:W-:Y:S01]  /*5990*/  @!P2 STG.E.U8 desc[UR24][R24.64], R37 ;  /* 0x000000251800a986 */ /* 0x0003e2000c101118 */
[----:B------:R-:W-:Y:S05]  /*59a0*/  @P3 BRA `(.L_x_39) ;  /* 0x0000000000043947 */ /* 0x000fea0003800000 */
[----:B------:R2:W5:Y:S02]  /*59b0*/  LDG.E.U8 R35, desc[UR24][R28.64+0x1] ;  /* 0x000001181c237981 */ /* 0x000564000c1e1100 */
.L_x_39:
[----:B------:R-:W-:Y:S05]  /*59c0*/  BSYNC B1 ;  /* 0x0000000000017941 */ /* 0x000fea0003800000 */
.L_x_38:
[----:B-----5:R-:W-:Y:S01]  /*59d0*/  LOP3.LUT R35, R35, 0xff, RZ, 0xc0, !PT ;  /* 0x000000ff23237812 */ /* 0x020fe200078ec0ff */
[----:B------:R-:W-:Y:S01]  /*59e0*/  BSSY B1, `(.L_x_40) ;  /* 0x0000013000017945 */ /* 0x000fe20003800000 */
[----:B-1----:R-:W-:Y:S02]  /*59f0*/  IADD3 R37, P1, R30, 0x8, RZ ;  /* 0x000000081e257810 */ /* 0x002fe40007f3e0ff */
[----:B------:R-:W-:-:S03]  /*5a00*/  F2FP.F16.E4M3.UNPACK_B R35, R35 ;  /* 0x00000023ff23723e */ /* 0x000fc600020006ff */
[----:B------:R-:W-:Y:S01]  /*5a10*/  IMAD.X R31, RZ, RZ, R31, P1 ;  /* 0x000000ffff1f7224 */ /* 0x000fe200008e061f */
[----:B------:R-:W-:Y:S01]  /*5a20*/  ISETP.GE.AND P1, PT, R39, 0x9, PT ;  /* 0x000000092700780c */ /* 0x000fe20003f26270 */
[----:B------:R-:W-:Y:S02]  /*5a30*/  HADD2.F32 R35, -RZ, R35.H0_H0 ;  /* 0x20000023ff237230 */ /* 0x000fe40000004100 */
[----:B------:R-:W-:Y:S01]  /*5a40*/  IMAD R36, R31, UR4, RZ ;  /* 0x000000041f247c24 */ /* 0x000fe2000f8e02ff */
[----:B------:R-:W-:Y:S01]  /*5a50*/  ISETP.LT.OR P4, PT, R34, 0x1, !P1 ;  /* 0x000000012200780c */ /* 0x000fe20004f81670 */
[----:B------:R-:W-:-:S04]  /*5a60*/  IMAD.WIDE.U32 R32, R37, UR4, R32 ;  /* 0x0000000425207c25 */ /* 0x000fc8000f8e0020 */
[----:B------:R-:W-:Y:S01]  /*5a70*/  FMUL R30, R35, UR26 ;  /* 0x0000001a231e7c20 */ /* 0x000fe20008400000 */
[----:B------:R-:W-:-:S03]  /*5a80*/  IMAD R37, R37, UR5, R36 ;  /* 0x0000000525257c24 */ /* 0x000fc6000f8e0224 */
[----:B------:R-:W-:Y:S01]  /*5a90*/  FFMA R225, R225, UR27, R30 ;  /* 0x0000001be1e17c23 */ /* 0x000fe2000800001e */
[----:B------:R-:W-:Y:S02]  /*5aa0*/  IADD3 R30, P2, R32, UR8, RZ ;  /* 0x00000008201e7c10 */ /* 0x000fe4000ff5e0ff */
[----:B------:R-:W-:Y:S02]  /*5ab0*/  PRMT R32, RZ, 0x7610, R32 ;  /* 0x00007610ff207816 */ /* 0x000fe40000000020 */
[----:B------:R-:W-:Y:S02]  /*5ac0*/  F2FP.SATFINITE.E4M3.F32.PACK_AB_MERGE_C R225, RZ, R225, RZ ;  /* 0x000000e1ffe1723e */ /* 0x000fe400048070ff */
[----:B------:R-:W-:-:S03]  /*5ad0*/  IADD3.X R31, R33, UR9, R37, P2, !PT ;  /* 0x00000009211f7c10 */ /* 0x000fc600097fe425 */
[----:B------:R1:W-:Y:S01]  /*5ae0*/  @!P3 STG.E.U8 desc[UR24][R24.64+0x1], R225 ;  /* 0x000001e11800b986 */ /* 0x0003e2000c101118 */
[----:B------:R-:W-:Y:S05]  /*5af0*/  @P4 BRA `(.L_x_41) ;  /* 0x0000000000044947 */ /* 0x000fea0003800000 */
[----:B------:R3:W5:Y:S02]  /*5b00*/  LDG.E.U8 R32, desc[UR24][R30.64] ;  /* 0x000000181e207981 */ /* 0x000764000c1e1100 */
.L_x_41:
[----:B------:R-:W-:Y:S05]  /*5b10*/  BSYNC B1 ;  /* 0x0000000000017941 */ /* 0x000fea0003800000 */
.L_x_40:
[----:B-----5:R-:W-:Y:S01]  /*5b20*/  LOP3.LUT R32, R32, 0xff, RZ, 0xc0, !PT ;  /* 0x000000ff20207812 */ /* 0x020fe200078ec0ff */
[----:B------:R-:W-:Y:S01]  /*5b30*/  BSSY B1, `(.L_x_42) ;  /* 0x000000b000017945 */ /* 0x000fe20003800000 */
[----:B------:R-:W-:Y:S02]  /*5b40*/  ISETP.LT.OR P2, PT, R34, 0x2, !P1 ;  /* 0x000000022200780c */ /* 0x000fe40004f41670 */
[----:B------:R-:W-:-:S05]  /*5b50*/  F2FP.F16.E4M3.UNPACK_B R32, R32 ;  /* 0x00000020ff20723e */ /* 0x000fca00020006ff */
[----:B------:R-:W-:-:S05]  /*5b60*/  HADD2.F32 R32, -RZ, R32.H0_H0 ;  /* 0x20000020ff207230 */ /* 0x000fca0000004100 */
[----:B------:R-:W-:Y:S01]  /*5b70*/  FMUL R33, R32, UR26 ;  /* 0x0000001a20217c20 */ /* 0x000fe20008400000 */
[----:B------:R-:W-:-:S03]  /*5b80*/  PRMT R32, RZ, 0x7610, R32 ;  /* 0x00007610ff207816 */ /* 0x000fc60000000020 */
[----:B------:R-:W-:-:S05]  /*5b90*/  FFMA R33, R224, UR27, R33 ;  /* 0x0000001be0217c23 */ /* 0x000fca0008000021 */
[----:B------:R-:W-:-:S05]  /*5ba0*/  F2FP.SATFINITE.E4M3.F32.PACK_AB_MERGE_C R33, RZ, R33, RZ ;  /* 0x00000021ff21723e */ /* 0x000fca00048070ff */
[----:B------:R4:W-:Y:S01]  /*5bb0*/  @!P4 STG.E.U8 desc[UR24][R26.64], R33 ;  /* 0x000000211a00c986 */ /* 0x0009e2000c101118 */
[----:B------:R-:W-:Y:S05]  /*5bc0*/  @P2 BRA `(.L_x_43) ;  /* 0x0000000000042947 */ /* 0x000fea0003800000 */
[----:B------:R0:W5:Y:S02]  /*5bd0*/  LDG.E.U8 R32, desc[UR24][R30.64+0x1] ;  /* 0x000001181e207981 */ /* 0x000164000c1e1100 */
.L_x_43:
[----:B------:R-:W-:Y:S05]  /*5be0*/  BSYNC B1 ;  /* 0x0000000000017941 */ /* 0x000fea0003800000 */
.L_x_42:
[----:B-----5:R-:W-:Y:S01]  /*5bf0*/  LOP3.LUT R32, R32, 0xff, RZ, 0xc0, !PT ;  /* 0x000000ff20207812 */ /* 0x020fe200078ec0ff */
[----:B------:R-:W-:Y:S01]  /*5c00*/  BSSY B1, `(.L_x_44) ;  /* 0x000000b000017945 */ /* 0x000fe20003800000 */
[----:B------:R-:W-:Y:S02]  /*5c10*/  ISETP.LT.OR P3, PT, R34, 0x9, !P0 ;  /* 0x000000092200780c */ /* 0x000fe40004761670 */
[----:B------:R-:W-:-:S05]  /*5c20*/  F2FP.F16.E4M3.UNPACK_B R32, R32 ;  /* 0x00000020ff20723e */ /* 0x000fca00020006ff */
[----:B------:R-:W-:-:S05]  /*5c30*/  HADD2.F32 R32, -RZ, R32.H0_H0 ;  /* 0x20000020ff207230 */ /* 0x000fca0000004100 */
[----:B------:R-:W-:-:S04]  /*5c40*/  FMUL R32, R32, UR26 ;  /* 0x0000001a20207c20 */ /* 0x000fc80008400000 */
[----:B------:R-:W-:-:S05]  /*5c50*/  FFMA R32, R223, UR27, R32 ;  /* 0x0000001bdf207c23 */ /* 0x000fca0008000020 */
[----:B----4-:R-:W-:Y:S02]  /*5c60*/  F2FP.SATFINITE.E4M3.F32.PACK_AB_MERGE_C R33, RZ, R32, RZ ;  /* 0x00000020ff21723e */ /* 0x010fe400048070ff */
[----:B------:R-:W-:-:S03]  /*5c70*/  PRMT R32, RZ, 0x7610, R32 ;  /* 0x00007610ff207816 */ /* 0x000fc60000000020 */
[----:B------:R4:W-:Y:S01]  /*5c80*/  @!P2 STG.E.U8 desc[UR24][R26.64+0x1], R33 ;  /* 0x000001211a00a986 */ /* 0x0009e2000c101118 */
[----:B------:R-:W-:Y:S05]  /*5c90*/  @P3 BRA `(.L_x_45) ;  /* 0x0000000000043947 */ /* 0x000fea0003800000 */
[----:B------:R0:W5:Y:S02]  /*5ca0*/  LDG.E.U8 R32, desc[UR24][R28.64+0x8] ;  /* 0x000008181c207981 */ /* 0x000164000c1e1100 */
.L_x_45:
[----:B------:R-:W-:Y:S05]  /*5cb0*/  BSYNC B1 ;  /* 0x0000000000017941 */ /* 0x000fea0003800000 */
.L_x_44:
[----:B-----5:R-:W-:Y:S01]  /*5cc0*/  LOP3.LUT R32, R32, 0xff, RZ, 0xc0, !PT ;  /* 0x000000ff20207812 */ /* 0x020fe200078ec0ff */
[----:B------:R-:W-:Y:S01]  /*5cd0*/  BSSY B1, `(.L_x_46) ;  /* 0x000000b000017945 */ /* 0x000fe20003800000 */
[----:B------:R-:W-:Y:S02]  /*5ce0*/  ISETP.LT.OR P2, PT, R34, 0xa, !P0 ;  /* 0x0000000a2200780c */ /* 0x000fe40004741670 */
[----:B------:R-:W-:-:S05]  /*5cf0*/  F2FP.F16.E4M3.UNPACK_B R32, R32 ;  /* 0x00000020ff20723e */ /* 0x000fca00020006ff */
[----:B------:R-:W-:-:S05]  /*5d00*/  HADD2.F32 R32, -RZ, R32.H0_H0 ;  /* 0x20000020ff207230 */ /* 0x000fca0000004100 */
[----:B----4-:R-:W-:Y:S01]  /*5d10*/  FMUL R33, R32, UR26 ;  /* 0x0000001a20217c20 */ /* 0x010fe20008400000 */
[----:B------:R-:W-:-:S03]  /*5d20*/  PRMT R32, RZ, 0x7610, R32 ;  /* 0x00007610ff207816 */ /* 0x000fc60000000020 */
[----:B------:R-:W-:-:S05]  /*5d30*/  FFMA R33, R222, UR27, R33 ;  /* 0x0000001bde217c23 */ /* 0x000fca0008000021 */
[----:B------:R-:W-:-:S05]  /*5d40*/  F2FP.SATFINITE.E4M3.F32.PACK_AB_MERGE_C R33, RZ, R33, RZ ;  /* 0x00000021ff21723e */ /* 0x000fca00048070ff */
[----:B------:R4:W-:Y:S01]  /*5d50*/  @!P3 STG.E.U8 desc[UR24][R24.64+0x8], R33 ;  /* 0x000008211800b986 */ /* 0x0009e2000c101118 */
[----:B------:R-:W-:Y:S05]  /*5d60*/  @P2 BRA `(.L_x_47) ;  /* 0x0000000000042947 */ /* 0x000fea0003800000 */
[----:B------:R0:W5:Y:S02]  /*5d70*/  LDG.E.U8 R32, desc[UR24][R28.64+0x9] ;  /* 0x000009181c207981 */ /* 0x000164000c1e1100 */
.L_x_47:
[----:B------:R-:W-:Y:S05]  /*5d80*/  BSYNC B1 ;  /* 0x0000000000017941 */ /* 0x000fea0003800000 */
.L_x_46:
        /* <DEDUP_REMOVED lines=12> */
.L_x_49:
[----:B------:R-:W-:Y:S05]  /*5e50*/  BSYNC B1 ;  /* 0x0000000000017941 */ /* 0x000fea0003800000 */
.L_x_48:
        /* <DEDUP_REMOVED lines=12> */
.L_x_51:
[----:B------:R-:W-:Y:S05]  /*5f20*/  BSYNC B1 ;  /* 0x0000000000017941 */ /* 0x000fea0003800000 */
.L_x_50:
        /* <DEDUP_REMOVED lines=12> */
.L_x_53:
[----:B------:R-:W-:Y:S05]  /*5ff0*/  BSYNC B1 ;  /* 0x0000000000017941 */ /* 0x000fea0003800000 */
.L_x_52:
        /* <DEDUP_REMOVED lines=12> */
.L_x_55:
[----:B------:R-:W-:Y:S05]  /*60c0*/  BSYNC B1 ;  /* 0x0000000000017941 */ /* 0x000fea0003800000 */
.L_x_54:
        /* <DEDUP_REMOVED lines=12> */
.L_x_57:
[----:B------:R-:W-:Y:S05]  /*6190*/  BSYNC B1 ;  /* 0x0000000000017941 */ /* 0x000fea0003800000 */
.L_x_56:
        /* <DEDUP_REMOVED lines=12> */
.L_x_59:
[----:B------:R-:W-:Y:S05]  /*6260*/  BSYNC B1 ;  /* 0x0000000000017941 */ /* 0x000fea0003800000 */
.L_x_58:
        /* <DEDUP_REMOVED lines=12> */
.L_x_61:
[----:B------:R-:W-:Y:S05]  /*6330*/  BSYNC B1 ;  /* 0x0000000000017941 */ /* 0x000fea0003800000 */
.L_x_60:
        /* <DEDUP_REMOVED lines=12> */
.L_x_63:
[----:B------:R-:W-:Y:S05]  /*6400*/  BSYNC B1 ;  /* 0x0000000000017941 */ /* 0x000fea0003800000 */
.L_x_62:
        /* <DEDUP_REMOVED lines=12> */
.L_x_65:
[----:B------:R-:W-:Y:S05]  /*64d0*/  BSYNC B1 ;  /* 0x0000000000017941 */ /* 0x000fea0003800000 */
.L_x_64:
        /* <DEDUP_REMOVED lines=12> */
.L_x_67:
[----:B------:R-:W-:Y:S05]  /*65a0*/  BSYNC B1 ;  /* 0x0000000000017941 */ /* 0x000fea0003800000 */
.L_x_66:
        /* <DEDUP_REMOVED lines=12> */
.L_x_69:
[----:B------:R-:W-:Y:S05]  /*6670*/  BSYNC B1 ;  /* 0x0000000000017941 */ /* 0x000fea0003800000 */
.L_x_68:
        /* <DEDUP_REMOVED lines=12> */
.L_x_71:
[----:B------:R-:W-:Y:S05]  /*6740*/  BSYNC B1 ;  /* 0x0000000000017941 */ /* 0x000fea0003800000 */
.L_x_70:
        /* <DEDUP_REMOVED lines=12> */
.L_x_73:
[----:B------:R-:W-:Y:S05]  /*6810*/  BSYNC B1 ;  /* 0x0000000000017941 */ /* 0x000fea0003800000 */
.L_x_72:
        /* <DEDUP_REMOVED lines=12> */
.L_x_75:
[----:B------:R-:W-:Y:S05]  /*68e0*/  BSYNC B1 ;  /* 0x0000000000017941 */ /* 0x000fea0003800000 */
.L_x_74:
        /* <DEDUP_REMOVED lines=12> */
.L_x_77:
[----:B------:R-:W-:Y:S05]  /*69b0*/  BSYNC B1 ;  /* 0x0000000000017941 */ /* 0x000fea0003800000 */
.L_x_76:
        /* <DEDUP_REMOVED lines=12> */
.L_x_79:
[----:B------:R-:W-:Y:S05]  /*6a80*/  BSYNC B1 ;  /* 0x0000000000017941 */ /* 0x000fea0003800000 */
.L_x_78:
        /* <DEDUP_REMOVED lines=12> */
.L_x_81:
[----:B------:R-:W-:Y:S05]  /*6b50*/  BSYNC B1 ;  /* 0x0000000000017941 */ /* 0x000fea0003800000 */
.L_x_80:
        /* <DEDUP_REMOVED lines=12> */
.L_x_83:
[----:B------:R-:W-:Y:S05]  /*6c20*/  BSYNC B1 ;  /* 0x0000000000017941 */ /* 0x000fea0003800000 */
.L_x_82:
        /* <DEDUP_REMOVED lines=12> */
.L_x_85:
[----:B------:R-:W-:Y:S05]  /*6cf0*/  BSYNC B1 ;  /* 0x0000000000017941 */ /* 0x000fea0003800000 */
.L_x_84:
        /* <DEDUP_REMOVED lines=12> */
.L_x_87:
[----:B------:R-:W-:Y:S05]  /*6dc0*/  BSYNC B1 ;  /* 0x0000000000017941 */ /* 0x000fea0003800000 */
.L_x_86:
        /* <DEDUP_REMOVED lines=12> */
.L_x_89:
[----:B------:R-:W-:Y:S05]  /*6e90*/  BSYNC B1 ;  /* 0x0000000000017941 */ /* 0x000fea0003800000 */
.L_x_88:
        /* <DEDUP_REMOVED lines=12> */
.L_x_91:
[----:B------:R-:W-:Y:S05]  /*6f60*/  BSYNC B1 ;  /* 0x0000000000017941 */ /* 0x000fea0003800000 */
.L_x_90:
        /* <DEDUP_REMOVED lines=12> */
.L_x_93:
[----:B------:R-:W-:Y:S05]  /*7030*/  BSYNC B1 ;  /* 0x0000000000017941 */ /* 0x000fea0003800000 */
.L_x_92:
        /* <DEDUP_REMOVED lines=12> */
.L_x_95:
[----:B------:R-:W-:Y:S05]  /*7100*/  BSYNC B1 ;  /* 0x0000000000017941 */ /* 0x000fea0003800000 */
.L_x_94:
        /* <DEDUP_REMOVED lines=12> */
.L_x_97:
[----:B------:R-:W-:Y:S05]  /*71d0*/  BSYNC B1 ;  /* 0x0000000000017941 */ /* 0x000fea0003800000 */
.L_x_96:
        /* <DEDUP_REMOVED lines=12> */
.L_x_99:
[----:B------:R-:W-:Y:S05]  /*72a0*/  BSYNC B1 ;  /* 0x0000000000017941 */ /* 0x000fea0003800000 */
.L_x_98:
        /* <DEDUP_REMOVED lines=12> */
.L_x_101:
[----:B------:R-:W-:Y:S05]  /*7370*/  BSYNC B1 ;  /* 0x0000000000017941 */ /* 0x000fea0003800000 */
.L_x_100:
        /* <DEDUP_REMOVED lines=12> */
.L_x_103:
[----:B------:R-:W-:Y:S05]  /*7440*/  BSYNC B1 ;  /* 0x0000000000017941 */ /* 0x000fea0003800000 */
.L_x_102:
        /* <DEDUP_REMOVED lines=12> */
.L_x_105:
[----:B------:R-:W-:Y:S05]  /*7510*/  BSYNC B1 ;  /* 0x0000000000017941 */ /* 0x000fea0003800000 */
.L_x_104:
        /* <DEDUP_REMOVED lines=12> */
.L_x_107:
[----:B------:R-:W-:Y:S05]  /*75e0*/  BSYNC B1 ;  /* 0x0000000000017941 */ /* 0x000fea0003800000 */
.L_x_106:
        /* <DEDUP_REMOVED lines=12> */
.L_x_109:
[----:B------:R-:W-:Y:S05]  /*76b0*/  BSYNC B1 ;  /* 0x0000000000017941 */ /* 0x000fea0003800000 */
.L_x_108:
        /* <DEDUP_REMOVED lines=12> */
.L_x_111:
[----:B------:R-:W-:Y:S05]  /*7780*/  BSYNC B1 ;  /* 0x0000000000017941 */ /* 0x000fea0003800000 */
.L_x_110:
        /* <DEDUP_REMOVED lines=12> */
.L_x_113:
[----:B------:R-:W-:Y:S05]  /*7850*/  BSYNC B1 ;  /* 0x0000000000017941 */ /* 0x000fea0003800000 */
.L_x_112:
        /* <DEDUP_REMOVED lines=12> */
.L_x_115:
[----:B------:R-:W-:Y:S05]  /*7920*/  BSYNC B1 ;  /* 0x0000000000017941 */ /* 0x000fea0003800000 */
.L_x_114:
        /* <DEDUP_REMOVED lines=12> */
.L_x_117:
[----:B------:R-:W-:Y:S05]  /*79f0*/  BSYNC B1 ;  /* 0x0000000000017941 */ /* 0x000fea0003800000 */
.L_x_116:
        /* <DEDUP_REMOVED lines=12> */
.L_x_119:
[----:B------:R-:W-:Y:S05]  /*7ac0*/  BSYNC B1 ;  /* 0x0000000000017941 */ /* 0x000fea0003800000 */
.L_x_118:
        /* <DEDUP_REMOVED lines=12> */
.L_x_121:
[----:B------:R-:W-:Y:S05]  /*7b90*/  BSYNC B1 ;  /* 0x0000000000017941 */ /* 0x000fea0003800000 */
.L_x_120:
        /* <DEDUP_REMOVED lines=12> */
.L_x_123:
[----:B------:R-:W-:Y:S05]  /*7c60*/  BSYNC B1 ;  /* 0x0000000000017941 */ /* 0x000fea0003800000 */
.L_x_122:
        /* <DEDUP_REMOVED lines=12> */
.L_x_125:
[----:B------:R-:W-:Y:S05]  /*7d30*/  BSYNC B1 ;  /* 0x0000000000017941 */ /* 0x000fea0003800000 */
.L_x_124:
        /* <DEDUP_REMOVED lines=12> */
.L_x_127:
[----:B------:R-:W-:Y:S05]  /*7e00*/  BSYNC B1 ;  /* 0x0000000000017941 */ /* 0x000fea0003800000 */
.L_x_126:
        /* <DEDUP_REMOVED lines=12> */
.L_x_129:
[----:B------:R-:W-:Y:S05]  /*7ed0*/  BSYNC B1 ;  /* 0x0000000000017941 */ /* 0x000fea0003800000 */
.L_x_128:
        /* <DEDUP_REMOVED lines=12> */
.L_x_131:
[----:B------:R-:W-:Y:S05]  /*7fa0*/  BSYNC B1 ;  /* 0x0000000000017941 */ /* 0x000fea0003800000 */
.L_x_130:
        /* <DEDUP_REMOVED lines=12> */
.L_x_133:
[----:B------:R-:W-:Y:S05]  /*8070*/  BSYNC B1 ;  /* 0x0000000000017941 */ /* 0x000fea0003800000 */
.L_x_132:
        /* <DEDUP_REMOVED lines=12> */
.L_x_135:
[----:B------:R-:W-:Y:S05]  /*8140*/  BSYNC B1 ;  /* 0x0000000000017941 */ /* 0x000fea0003800000 */
.L_x_134:
        /* <DEDUP_REMOVED lines=12> */
.L_x_137:
[----:B------:R-:W-:Y:S05]  /*8210*/  BSYNC B1 ;  /* 0x0000000000017941 */ /* 0x000fea0003800000 */
.L_x_136:
        /* <DEDUP_REMOVED lines=12> */
.L_x_139:
[----:B------:R-:W-:Y:S05]  /*82e0*/  BSYNC B1 ;  /* 0x0000000000017941 */ /* 0x000fea0003800000 */
.L_x_138:
        /* <DEDUP_REMOVED lines=12> */
.L_x_141:
[----:B------:R-:W-:Y:S05]  /*83b0*/  BSYNC B1 ;  /* 0x0000000000017941 */ /* 0x000fea0003800000 */
.L_x_140:
        /* <DEDUP_REMOVED lines=12> */
.L_x_143:
[----:B------:R-:W-:Y:S05]  /*8480*/  BSYNC B1 ;  /* 0x0000000000017941 */ /* 0x000fea0003800000 */
.L_x_142:
        /* <DEDUP_REMOVED lines=12> */
.L_x_145:
[----:B------:R-:W-:Y:S05]  /*8550*/  BSYNC B1 ;  /* 0x0000000000017941 */ /* 0x000fea0003800000 */
.L_x_144:
        /* <DEDUP_REMOVED lines=12> */
.L_x_147:
[----:B------:R-:W-:Y:S05]  /*8620*/  BSYNC B1 ;  /* 0x0000000000017941 */ /* 0x000fea0003800000 */
.L_x_146:
        /* <DEDUP_REMOVED lines=12> */
.L_x_149:
[----:B------:R-:W-:Y:S05]  /*86f0*/  BSYNC B1 ;  /* 0x0000000000017941 */ /* 0x000fea0003800000 */
.L_x_148:
        /* <DEDUP_REMOVED lines=12> */
.L_x_151:
[----:B------:R-:W-:Y:S05]  /*87c0*/  BSYNC B1 ;  /* 0x0000000000017941 */ /* 0x000fea0003800000 */
.L_x_150:
        /* <DEDUP_REMOVED lines=12> */
.L_x_153:
[----:B------:R-:W-:Y:S05]  /*8890*/  BSYNC B1 ;  /* 0x0000000000017941 */ /* 0x000fea0003800000 */
.L_x_152:
        /* <DEDUP_REMOVED lines=12> */
.L_x_155:
[----:B------:R-:W-:Y:S05]  /*8960*/  BSYNC B1 ;  /* 0x0000000000017941 */ /* 0x000fea0003800000 */
.L_x_154:
        /* <DEDUP_REMOVED lines=12> */
.L_x_157:
[----:B------:R-:W-:Y:S05]  /*8a30*/  BSYNC B1 ;  /* 0x0000000000017941 */ /* 0x000fea0003800000 */
.L_x_156:
        /* <DEDUP_REMOVED lines=12> */
.L_x_159:
[----:B------:R-:W-:Y:S05]  /*8b00*/  BSYNC B1 ;  /* 0x0000000000017941 */ /* 0x000fea0003800000 */
.L_x_158:
        /* <DEDUP_REMOVED lines=12> */
.L_x_161:
[----:B------:R-:W-:Y:S05]  /*8bd0*/  BSYNC B1 ;  /* 0x0000000000017941 */ /* 0x000fea0003800000 */
.L_x_160:
        /* <DEDUP_REMOVED lines=12> */
.L_x_163:
[----:B------:R-:W-:Y:S05]  /*8ca0*/  BSYNC B1 ;  /* 0x0000000000017941 */ /* 0x000fea0003800000 */
.L_x_162:
        /* <DEDUP_REMOVED lines=12> */
.L_x_165:
[----:B------:R-:W-:Y:S05]  /*8d70*/  BSYNC B1 ;  /* 0x0000000000017941 */ /* 0x000fea0003800000 */
.L_x_164:
        /* <DEDUP_REMOVED lines=12> */
.L_x_167:
[----:B------:R-:W-:Y:S05]  /*8e40*/  BSYNC B1 ;  /* 0x0000000000017941 */ /* 0x000fea0003800000 */
.L_x_166:
        /* <DEDUP_REMOVED lines=12> */
.L_x_169:
[----:B------:R-:W-:Y:S05]  /*8f10*/  BSYNC B1 ;  /* 0x0000000000017941 */ /* 0x000fea0003800000 */
.L_x_168:
        /* <DEDUP_REMOVED lines=12> */
.L_x_171:
[----:B------:R-:W-:Y:S05]  /*8fe0*/  BSYNC B1 ;  /* 0x0000000000017941 */ /* 0x000fea0003800000 */
.L_x_170:
        /* <DEDUP_REMOVED lines=12> */
.L_x_173:
[----:B------:R-:W-:Y:S05]  /*90b0*/  BSYNC B1 ;  /* 0x0000000000017941 */ /* 0x000fea0003800000 */
.L_x_172:
        /* <DEDUP_REMOVED lines=12> */
.L_x_175:
[----:B------:R-:W-:Y:S05]  /*9180*/  BSYNC B1 ;  /* 0x0000000000017941 */ /* 0x000fea0003800000 */
.L_x_174:
        /* <DEDUP_REMOVED lines=12> */
.L_x_177:
[----:B------:R-:W-:Y:S05]  /*9250*/  BSYNC B1 ;  /* 0x0000000000017941 */ /* 0x000fea0003800000 */
.L_x_176:
        /* <DEDUP_REMOVED lines=12> */
.L_x_179:
[----:B------:R-:W-:Y:S05]  /*9320*/  BSYNC B1 ;  /* 0x0000000000017941 */ /* 0x000fea0003800000 */
.L_x_178:
        /* <DEDUP_REMOVED lines=12> */
.L_x_181:
[----:B------:R-:W-:Y:S05]  /*93f0*/  BSYNC B1 ;  /* 0x0000000000017941 */ /* 0x000fea0003800000 */
.L_x_180:
        /* <DEDUP_REMOVED lines=12> */
.L_x_183:
[----:B------:R-:W-:Y:S05]  /*94c0*/  BSYNC B1 ;  /* 0x0000000000017941 */ /* 0x000fea0003800000 */
.L_x_182:
        /* <DEDUP_REMOVED lines=12> */
.L_x_185:
[----:B------:R-:W-:Y:S05]  /*9590*/  BSYNC B1 ;  /* 0x0000000000017941 */ /* 0x000fea0003800000 */
.L_x_184:
        /* <DEDUP_REMOVED lines=12> */
.L_x_187:
[----:B------:R-:W-:Y:S05]  /*9660*/  BSYNC B1 ;  /* 0x0000000000017941 */ /* 0x000fea0003800000 */
.L_x_186:
[----:B-----5:R-:W-:Y:S01]  /*9670*/  LOP3.LUT R32, R32, 0xff, RZ, 0xc0, !PT ;  /* 0x000000ff20207812 */ /* 0x020fe200078ec0ff */
[----:B------:R-:W-:Y:S01]  /*9680*/  BSSY B1, `(.L_x_188) ;  /* 0x000000b000017945 */ /* 0x000fe20003800000 */
[----:B------:R-:W-:Y:S02]  /*9690*/  ISETP.LT.OR P3, PT, R34, 0x99, !P0 ;  /* 0x000000992200780c */ /* 0x000fe40004761670 */
[----:B------:R-:W-:-:S05]  /*96a0*/  F2FP.F16.E4M3.UNPACK_B R32, R32 ;  /* 0x00000020ff20723e */ /* 0x000fca00020006ff */
[----:B------:R-:W-:-:S05]  /*96b0*/  HADD2.F32 R32, -RZ, R32.H0_H0 ;  /* 0x20000020ff207230 */ /* 0x000fca0000004100 */
[----:B------:R-:W-:-:S04]  /*96c0*/  FMUL R32, R32, UR26 ;  /* 0x0000001a20207c20 */ /* 0x000fc80008400000 */
[----:B------:R-:W-:Y:S01]  /*96d0*/  FFMA R32, R23, UR27, R32 ;  /* 0x0000001b17207c23 */ /* 0x000fe20008000020 */
[----:B------:R-:W-:-:S04]  /*96e0*/  PRMT R23, RZ, 0x7610, R23 ;  /* 0x00007610ff177816 */ /* 0x000fc80000000017 */
[----:B----4-:R-:W-:-:S05]  /*96f0*/  F2FP.SATFINITE.E4M3.F32.PACK_AB_MERGE_C R33, RZ, R32, RZ ;  /* 0x00000020ff21723e */ /* 0x010fca00048070ff */
[----:B------:R4:W-:Y:S01]  /*9700*/  @!P2 STG.E.U8 desc[UR24][R26.64+0x91], R33 ;  /* 0x000091211a00a986 */ /* 0x0009e2000c101118 */
[----:B------:R-:W-:Y:S05]  /*9710*/  @P3 BRA `(.L_x_189) ;  /* 0x0000000000043947 */ /* 0x000fea0003800000 */
[----:B------:R0:W5:Y:S02]  /*9720*/  LDG.E.U8 R23, desc[UR24][R28.64+0x98] ;  /* 0x000098181c177981 */ /* 0x000164000c1e1100 */
.L_x_189:
[----:B------:R-:W-:Y:S05]  /*9730*/  BSYNC B1 ;  /* 0x0000000000017941 */ /* 0x000fea0003800000 */
.L_x_188:
        /* <DEDUP_REMOVED lines=8> */
[----:B------:R-:W-:-:S05]  /*97c0*/  F2FP.SATFINITE.E4M3.F32.PACK_AB_MERGE_C R23, RZ, R23, RZ ;  /* 0x00000017ff17723e */ /* 0x000fca00048070ff */
[----:B------:R0:W-:Y:S01]  /*97d0*/  @!P3 STG.E.U8 desc[UR24][R24.64+0x98], R23 ;  /* 0x000098171800b986 */ /* 0x0001e2000c101118 */
[----:B------:R-:W-:Y:S05]  /*97e0*/  @P2 BRA `(.L_x_191) ;  /* 0x0000000000042947 */ /* 0x000fea0003800000 */
[----:B------:R0:W5:Y:S02]  /*97f0*/  LDG.E.U8 R22, desc[UR24][R28.64+0x99] ;  /* 0x000099181c167981 */ /* 0x000164000c1e1100 */
.L_x_191:
[----:B------:R-:W-:Y:S05]  /*9800*/  BSYNC B1 ;  /* 0x0000000000017941 */ /* 0x000fea0003800000 */
.L_x_190:
        /* <DEDUP_REMOVED lines=8> */
[----:B0-----:R-:W-:-:S05]  /*9890*/  F2FP.SATFINITE.E4M3.F32.PACK_AB_MERGE_C R23, RZ, R22, RZ ;  /* 0x00000016ff17723e */ /* 0x001fca00048070ff */
[----:B------:R0:W-:Y:S01]  /*98a0*/  @!P2 STG.E.U8 desc[UR24][R24.64+0x99], R23 ;  /* 0x000099171800a986 */ /* 0x0001e2000c101118 */
[----:B------:R-:W-:Y:S05]  /*98b0*/  @P3 BRA `(.L_x_193) ;  /* 0x0000000000043947 */ /* 0x000fea0003800000 */
[----:B------:R0:W5:Y:S02]  /*98c0*/  LDG.E.U8 R21, desc[UR24][R30.64+0x98] ;  /* 0x000098181e157981 */ /* 0x000164000c1e1100 */
.L_x_193:
[----:B------:R-:W-:Y:S05]  /*98d0*/  BSYNC B1 ;  /* 0x0000000000017941 */ /* 0x000fea0003800000 */
.L_x_192:
        /* <DEDUP_REMOVED lines=12> */
.L_x_195:
[----:B------:R-:W-:Y:S05]  /*99a0*/  BSYNC B1 ;  /* 0x0000000000017941 */ /* 0x000fea0003800000 */
.L_x_194:
        /* <DEDUP_REMOVED lines=12> */
.L_x_197:
[----:B------:R-:W-:Y:S05]  /*9a70*/  BSYNC B1 ;  /* 0x0000000000017941 */ /* 0x000fea0003800000 */
.L_x_196:
        /* <DEDUP_REMOVED lines=12> */
.L_x_199:
[----:B------:R-:W-:Y:S05]  /*9b40*/  BSYNC B1 ;  /* 0x0000000000017941 */ /* 0x000fea0003800000 */
.L_x_198:
        /* <DEDUP_REMOVED lines=12> */
.L_x_201:
[----:B------:R-:W-:Y:S05]  /*9c10*/  BSYNC B1 ;  /* 0x0000000000017941 */ /* 0x000fea0003800000 */
.L_x_200:
        /* <DEDUP_REMOVED lines=12> */
.L_x_203:
[----:B------:R-:W-:Y:S05]  /*9ce0*/  BSYNC B1 ;  /* 0x0000000000017941 */ /* 0x000fea0003800000 */
.L_x_202:
        /* <DEDUP_REMOVED lines=12> */
.L_x_205:
[----:B------:R-:W-:Y:S05]  /*9db0*/  BSYNC B1 ;  /* 0x0000000000017941 */ /* 0x000fea0003800000 */
.L_x_204:
        /* <DEDUP_REMOVED lines=12> */
.L_x_207:
[----:B------:R-:W-:Y:S05]  /*9e80*/  BSYNC B1 ;  /* 0x0000000000017941 */ /* 0x000fea0003800000 */
.L_x_206:
        /* <DEDUP_REMOVED lines=12> */
.L_x_209:
[----:B------:R-:W-:Y:S05]  /*9f50*/  BSYNC B1 ;  /* 0x0000000000017941 */ /* 0x000fea0003800000 */
.L_x_208:
        /* <DEDUP_REMOVED lines=12> */
.L_x_211:
[----:B------:R-:W-:Y:S05]  /*a020*/  BSYNC B1 ;  /* 0x0000000000017941 */ /* 0x000fea0003800000 */
.L_x_210:
        /* <DEDUP_REMOVED lines=12> */
.L_x_213:
[----:B------:R-:W-:Y:S05]  /*a0f0*/  BSYNC B1 ;  /* 0x0000000000017941 */ /* 0x000fea0003800000 */
.L_x_212:
        /* <DEDUP_REMOVED lines=12> */
.L_x_215:
[----:B------:R-:W-:Y:S05]  /*a1c0*/  BSYNC B1 ;  /* 0x0000000000017941 */ /* 0x000fea0003800000 */
.L_x_214:
        /* <DEDUP_REMOVED lines=12> */
.L_x_217:
[----:B------:R-:W-:Y:S05]  /*a290*/  BSYNC B1 ;  /* 0x0000000000017941 */ /* 0x000fea0003800000 */
.L_x_216:
        /* <DEDUP_REMOVED lines=12> */
.L_x_219:
[----:B------:R-:W-:Y:S05]  /*a360*/  BSYNC B1 ;  /* 0x0000000000017941 */ /* 0x000fea0003800000 */
.L_x_218:
        /* <DEDUP_REMOVED lines=12> */
.L_x_221:
[----:B------:R-:W-:Y:S05]  /*a430*/  BSYNC B1 ;  /* 0x0000000000017941 */ /* 0x000fea0003800000 */
.L_x_220:
        /* <DEDUP_REMOVED lines=12> */
.L_x_223:
[----:B------:R-:W-:Y:S05]  /*a500*/  BSYNC B1 ;  /* 0x0000000000017941 */ /* 0x000fea0003800000 */
.L_x_222:
        /* <DEDUP_REMOVED lines=12> */
.L_x_225:
[----:B------:R-:W-:Y:S05]  /*a5d0*/  BSYNC B1 ;  /* 0x0000000000017941 */ /* 0x000fea0003800000 */
.L_x_224:
        /* <DEDUP_REMOVED lines=12> */
.L_x_227:
[----:B------:R-:W-:Y:S05]  /*a6a0*/  BSYNC B1 ;  /* 0x0000000000017941 */ /* 0x000fea0003800000 */
.L_x_226:
        /* <DEDUP_REMOVED lines=12> */
.L_x_229:
[----:B------:R-:W-:Y:S05]  /*a770*/  BSYNC B1 ;  /* 0x0000000000017941 */ /* 0x000fea0003800000 */
.L_x_228:
        /* <DEDUP_REMOVED lines=12> */
.L_x_231:
[----:B------:R-:W-:Y:S05]  /*a840*/  BSYNC B1 ;  /* 0x0000000000017941 */ /* 0x000fea0003800000 */
.L_x_230:
[----:B-----5:R-:W-:Y:S01]  /*a850*/  LOP3.LUT R2, R2, 0xff, RZ, 0xc0, !PT ;  /* 0x000000ff02027812 */ /* 0x020fe200078ec0ff */
[----:B------:R-:W-:Y:S01]  /*a860*/  BSSY B1, `(.L_x_232) ;  /* 0x000000b000017945 */ /* 0x000fe20003800000 */
[----:B------:R-:W-:Y:S02]  /*a870*/  ISETP.LT.OR P3, PT, R34, 0xc1, !P1 ;  /* 0x000000c12200780c */ /* 0x000fe40004f61670 */
[----:B------:R-:W-:-:S05]  /*a880*/  F2FP.F16.E4M3.UNPACK_B R2, R2 ;  /* 0x00000002ff02723e */ /* 0x000fca00020006ff */
[----:B------:R-:W-:-:S05]  /*a890*/  HADD2.F32 R2, -RZ, R2.H0_H0 ;  /* 0x20000002ff027230 */ /* 0x000fca0000004100 */
[----:B0-----:R-:W-:-:S04]  /*a8a0*/  FMUL R3, R2, UR26 ;  /* 0x0000001a02037c20 */ /* 0x001fc80008400000 */
[----:B------:R-:W-:Y:S01]  /*a8b0*/  FFMA R3, R0, UR27, R3 ;  /* 0x0000001b00037c23 */ /* 0x000fe20008000003 */
[----:B------:R-:W-:-:S04]  /*a8c0*/  PRMT R0, RZ, 0x7610, R0 ;  /* 0x00007610ff007816 */ /* 0x000fc80000000000 */
[----:B------:R-:W-:-:S05]  /*a8d0*/  F2FP.SATFINITE.E4M3.F32.PACK_AB_MERGE_C R3, RZ, R3, RZ ;  /* 0x00000003ff03723e */ /* 0x000fca00048070ff */
[----:B------:R0:W-:Y:S01]  /*a8e0*/  @!P2 STG.E.U8 desc[UR24][R24.64+0xc1], R3 ;  /* 0x0000c1031800a986 */ /* 0x0001e2000c101118 */
[----:B------:R-:W-:Y:S05]  /*a8f0*/  @P3 BRA `(.L_x_233) ;  /* 0x0000000000043947 */ /* 0x000fea0003800000 */
[----:B------:R0:W5:Y:S02]  /*a900*/  LDG.E.U8 R0, desc[UR24][R30.64+0xc0] ;  /* 0x0000c0181e007981 */ /* 0x000164000c1e1100 */
.L_x_233:
[----:B------:R-:W-:Y:S05]  /*a910*/  BSYNC B1 ;  /* 0x0000000000017941 */ /* 0x000fea0003800000 */
.L_x_232:
[----:B------:R-:W2:Y:S01]  /*a920*/  LDL.LU R2, [R1] ;  /* 0x0000000001027983 */ /* 0x000ea20000300800 */
[----:B-----5:R-:W-:Y:S01]  /*a930*/  LOP3.LUT R0, R0, 0xff, RZ, 0xc0, !PT ;  /* 0x000000ff00007812 */ /* 0x020fe200078ec0ff */
[----:B------:R-:W-:Y:S01]  /*a940*/  BSSY B1, `(.L_x_234) ;  /* 0x000000b000017945 */ /* 0x000fe20003800000 */
[----:B------:R-:W-:Y:S02]  /*a950*/  ISETP.LT.OR P2, PT, R34, 0xc2, !P1 ;  /* 0x000000c22200780c */ /* 0x000fe40004f41670 */
[----:B------:R-:W-:-:S05]  /*a960*/  F2FP.F16.E4M3.UNPACK_B R0, R0 ;  /* 0x00000000ff00723e */ /* 0x000fca00020006ff */
[----:B------:R-:W-:-:S05]  /*a970*/  HADD2.F32 R0, -RZ, R0.H0_H0 ;  /* 0x20000000ff007230 */ /* 0x000fca0000004100 */
[----:B------:R-:W-:-:S04]  /*a980*/  FMUL R0, R0, UR26 ;  /* 0x0000001a00007c20 */ /* 0x000fc80008400000 */
[----:B--2---:R-:W-:-:S05]  /*a990*/  FFMA R0, R2, UR27, R0 ;  /* 0x0000001b02007c23 */ /* 0x004fca0008000000 */
[----:B0-----:R-:W-:Y:S02]  /*a9a0*/  F2FP.SATFINITE.E4M3.F32.PACK_AB_MERGE_C R3, RZ, R0, RZ ;  /* 0x00000000ff03723e */ /* 0x001fe400048070ff */
[----:B------:R-:W-:-:S03]  /*a9b0*/  PRMT R0, RZ, 0x7610, R0 ;  /* 0x00007610ff007816 */ /* 0x000fc60000000000 */
[----:B------:R0:W-:Y:S01]  /*a9c0*/  @!P3 STG.E.U8 desc[UR24][R26.64+0xc0], R3 ;  /* 0x0000c0031a00b986 */ /* 0x0001e2000c101118 */
[----:B------:R-:W-:Y:S05]  /*a9d0*/  @P2 BRA `(.L_x_235) ;  /* 0x0000000000042947 */ /* 0x000fea0003800000 */
[----:B------:R2:W5:Y:S02]  /*a9e0*/  LDG.E.U8 R0, desc[UR24][R30.64+0xc1] ;  /* 0x0000c1181e007981 */ /* 0x000564000c1e1100 */
.L_x_235:
[----:B------:R-:W-:Y:S05]  /*a9f0*/  BSYNC B1 ;  /* 0x0000000000017941 */ /* 0x000fea0003800000 */
.L_x_234:
[----:B------:R-:W3:Y:S01]  /*aa00*/  LDL.LU R2, [R1+0x4] ;  /* 0x0000040001027983 */ /* 0x000ee20000300800 */
[----:B-----5:R-:W-:Y:S01]  /*aa10*/  LOP3.LUT R0, R0, 0xff, RZ, 0xc0, !PT ;  /* 0x000000ff00007812 */ /* 0x020fe200078ec0ff */
[----:B------:R-:W-:Y:S01]  /*aa20*/  BSSY B1, `(.L_x_236) ;  /* 0x000000b000017945 */ /* 0x000fe20003800000 */
[----:B------:R-:W-:Y:S02]  /*aa30*/  ISETP.LT.OR P3, PT, R34, 0xc9, !P0 ;  /* 0x000000c92200780c */ /* 0x000fe40004761670 */
[----:B------:R-:W-:-:S05]  /*aa40*/  F2FP.F16.E4M3.UNPACK_B R0, R0 ;  /* 0x00000000ff00723e */ /* 0x000fca00020006ff */
[----:B------:R-:W-:-:S05]  /*aa50*/  HADD2.F32 R0, -RZ, R0.H0_H0 ;  /* 0x20000000ff007230 */ /* 0x000fca0000004100 */
[----:B------:R-:W-:-:S04]  /*aa60*/  FMUL R0, R0, UR26 ;  /* 0x0000001a00007c20 */ /* 0x000fc80008400000 */
[----:B---3--:R-:W-:-:S05]  /*aa70*/  FFMA R0, R2, UR27, R0 ;  /* 0x0000001b02007c23 */ /* 0x008fca0008000000 */
[----:B0-----:R-:W-:Y:S02]  /*aa80*/  F2FP.SATFINITE.E4M3.F32.PACK_AB_MERGE_C R3, RZ, R0, RZ ;  /* 0x00000000ff03723e */ /* 0x001fe400048070ff */
[----:B------:R-:W-:-:S03]  /*aa90*/  PRMT R0, RZ, 0x7610, R0 ;  /* 0x00007610ff007816 */ /* 0x000fc60000000000 */
[----:B------:R0:W-:Y:S01]  /*aaa0*/  @!P2 STG.E.U8 desc[UR24][R26.64+0xc1], R3 ;  /* 0x0000c1031a00a986 */ /* 0x0001e2000c101118 */
[----:B------:R-:W-:Y:S05]  /*aab0*/  @P3 BRA `(.L_x_237) ;  /* 0x0000000000043947 */ /* 0x000fea0003800000 */
[----:B------:R3:W5:Y:S02]  /*aac0*/  LDG.E.U8 R0, desc[UR24][R28.64+0xc8] ;  /* 0x0000c8181c007981 */ /* 0x000764000c1e1100 */
.L_x_237:
[----:B------:R-:W-:Y:S05]  /*aad0*/  BSYNC B1 ;  /* 0x0000000000017941 */ /* 0x000fea0003800000 */
.L_x_236:
[----:B------:R-:W2:Y:S01]  /*aae0*/  LDL.LU R2, [R1+0x8] ;  /* 0x0000080001027983 */ /* 0x000ea20000300800 */
        /* <DEDUP_REMOVED lines=12> */
.L_x_239:
[----:B------:R-:W-:Y:S05]  /*abb0*/  BSYNC B1 ;  /* 0x0000000000017941 */ /* 0x000fea0003800000 */
.L_x_238:
        /* <DEDUP_REMOVED lines=13> */
.L_x_241:
[----:B------:R-:W-:Y:S05]  /*ac90*/  BSYNC B1 ;  /* 0x0000000000017941 */ /* 0x000fea0003800000 */
.L_x_240:
        /* <DEDUP_REMOVED lines=13> */
.L_x_243:
[----:B------:R-:W-:Y:S05]  /*ad70*/  BSYNC B1 ;  /* 0x0000000000017941 */ /* 0x000fea0003800000 */
.L_x_242:
        /* <DEDUP_REMOVED lines=13> */
.L_x_245:
[----:B------:R-:W-:Y:S05]  /*ae50*/  BSYNC B1 ;  /* 0x0000000000017941 */ /* 0x000fea0003800000 */
.L_x_244:
        /* <DEDUP_REMOVED lines=13> */
.L_x_247:
[----:B------:R-:W-:Y:S05]  /*af30*/  BSYNC B1 ;  /* 0x0000000000017941 */ /* 0x000fea0003800000 */
.L_x_246:
        /* <DEDUP_REMOVED lines=13> */
.L_x_249:
[----:B------:R-:W-:Y:S05]  /*b010*/  BSYNC B1 ;  /* 0x0000000000017941 */ /* 0x000fea0003800000 */
.L_x_248:
        /* <DEDUP_REMOVED lines=13> */
.L_x_251:
[----:B------:R-:W-:Y:S05]  /*b0f0*/  BSYNC B1 ;  /* 0x0000000000017941 */ /* 0x000fea0003800000 */
.L_x_250:
        /* <DEDUP_REMOVED lines=13> */
.L_x_253:
[----:B------:R-:W-:Y:S05]  /*b1d0*/  BSYNC B1 ;  /* 0x0000000000017941 */ /* 0x000fea0003800000 */
.L_x_252:
        /* <DEDUP_REMOVED lines=13> */
.L_x_255:
[----:B------:R-:W-:Y:S05]  /*b2b0*/  BSYNC B1 ;  /* 0x0000000000017941 */ /* 0x000fea0003800000 */
.L_x_254:
        /* <DEDUP_REMOVED lines=13> */
.L_x_257:
[----:B------:R-:W-:Y:S05]  /*b390*/  BSYNC B1 ;  /* 0x0000000000017941 */ /* 0x000fea0003800000 */
.L_x_256:
        /* <DEDUP_REMOVED lines=13> */
.L_x_259:
[----:B------:R-:W-:Y:S05]  /*b470*/  BSYNC B1 ;  /* 0x0000000000017941 */ /* 0x000fea0003800000 */
.L_x_258:
        /* <DEDUP_REMOVED lines=13> */
.L_x_261:
[----:B------:R-:W-:Y:S05]  /*b550*/  BSYNC B1 ;  /* 0x0000000000017941 */ /* 0x000fea0003800000 */
.L_x_260:
        /* <DEDUP_REMOVED lines=13> */
.L_x_263:
[----:B------:R-:W-:Y:S05]  /*b630*/  BSYNC B1 ;  /* 0x0000000000017941 */ /* 0x000fea0003800000 */
.L_x_262:
        /* <DEDUP_REMOVED lines=13> */
.L_x_265:
[----:B------:R-:W-:Y:S05]  /*b710*/  BSYNC B1 ;  /* 0x0000000000017941 */ /* 0x000fea0003800000 */
.L_x_264:
        /* <DEDUP_REMOVED lines=13> */
.L_x_267:
[----:B------:R-:W-:Y:S05]  /*b7f0*/  BSYNC B1 ;  /* 0x0000000000017941 */ /* 0x000fea0003800000 */
.L_x_266:
        /* <DEDUP_REMOVED lines=13> */
.L_x_269:
[----:B------:R-:W-:Y:S05]  /*b8d0*/  BSYNC B1 ;  /* 0x0000000000017941 */ /* 0x000fea0003800000 */
.L_x_268:
        /* <DEDUP_REMOVED lines=13> */
.L_x_271:
[----:B------:R-:W-:Y:S05]  /*b9b0*/  BSYNC B1 ;  /* 0x0000000000017941 */ /* 0x000fea0003800000 */
.L_x_270:
        /* <DEDUP_REMOVED lines=13> */
.L_x_273:
[----:B------:R-:W-:Y:S05]  /*ba90*/  BSYNC B1 ;  /* 0x0000000000017941 */ /* 0x000fea0003800000 */
.L_x_272:
        /* <DEDUP_REMOVED lines=13> */
.L_x_275:
[----:B------:R-:W-:Y:S05]  /*bb70*/  BSYNC B1 ;  /* 0x0000000000017941 */ /* 0x000fea0003800000 */
.L_x_274:
        /* <DEDUP_REMOVED lines=13> */
.L_x_277:
[----:B------:R-:W-:Y:S05]  /*bc50*/  BSYNC B1 ;  /* 0x0000000000017941 */ /* 0x000fea0003800000 */
.L_x_276:
        /* <DEDUP_REMOVED lines=13> */
.L_x_279:
[----:B------:R-:W-:Y:S05]  /*bd30*/  BSYNC B1 ;  /* 0x0000000000017941 */ /* 0x000fea0003800000 */
.L_x_278:
        /* <DEDUP_REMOVED lines=13> */
.L_x_281:
[----:B------:R-:W-:Y:S05]  /*be10*/  BSYNC B1 ;  /* 0x0000000000017941 */ /* 0x000fea0003800000 */
.L_x_280:
        /* <DEDUP_REMOVED lines=13> */
.L_x_283:
[----:B------:R-:W-:Y:S05]  /*bef0*/  BSYNC B1 ;  /* 0x0000000000017941 */ /* 0x000fea0003800000 */
.L_x_282:
        /* <DEDUP_REMOVED lines=13> */
.L_x_285:
[----:B------:R-:W-:Y:S05]  /*bfd0*/  BSYNC B1 ;  /* 0x0000000000017941 */ /* 0x000fea0003800000 */
.L_x_284:
        /* <DEDUP_REMOVED lines=13> */
.L_x_287:
[----:B------:R-:W-:Y:S05]  /*c0b0*/  BSYNC B1 ;  /* 0x0000000000017941 */ /* 0x000fea0003800000 */
.L_x_286:
        /* <DEDUP_REMOVED lines=13> */
.L_x_289:
[----:B------:R-:W-:Y:S05]  /*c190*/  BSYNC B1 ;  /* 0x0000000000017941 */ /* 0x000fea0003800000 */
.L_x_288:
        /* <DEDUP_REMOVED lines=13> */
.L_x_291:
[----:B------:R-:W-:Y:S05]  /*c270*/  BSYNC B1 ;  /* 0x0000000000017941 */ /* 0x000fea0003800000 */
.L_x_290:
[----:B------:R-:W-:Y:S05]  /*c280*/  @P1 BRA `(.L_x_292) ;  /* 0x0000002000a41947 */ /* 0x000fea0003800000 */
[----:B------:R-:W2:Y:S01]  /*c290*/  LDL.LU R2, [R1+0x74] ;  /* 0x0000740001027983 */ /* 0x000ea20000300800 */
[----:B-----5:R-:W-:-:S04]  /*c2a0*/  LOP3.LUT R0, R0, 0xff, RZ, 0xc0, !PT ;  /* 0x000000ff00007812 */ /* 0x020fc800078ec0ff */
[----:B------:R-:W-:-:S05]  /*c2b0*/  F2FP.F16.E4M3.UNPACK_B R0, R0 ;  /* 0x00000000ff00723e */ /* 0x000fca00020006ff */
[----:B------:R-:W-:-:S05]  /*c2c0*/  HADD2.F32 R0, -RZ, R0.H0_H0 ;  /* 0x20000000ff007230 */ /* 0x000fca0000004100 */
[----:B------:R-:W-:-:S04]  /*c2d0*/  FMUL R0, R0, UR26 ;  /* 0x0000001a00007c20 */ /* 0x000fc80008400000 */
[----:B--2---:R-:W-:-:S05]  /*c2e0*/  FFMA R0, R2, UR27, R0 ;  /* 0x0000001b02007c23 */ /* 0x004fca0008000000 */
[----:B0-----:R-:W-:-:S05]  /*c2f0*/  F2FP.SATFINITE.E4M3.F32.PACK_AB_MERGE_C R3, RZ, R0, RZ ;  /* 0x00000000ff03723e */ /* 0x001fca00048070ff */
[----:B------:R0:W-:Y:S01]  /*c300*/  STG.E.U8 desc[UR24][R26.64+0xf9], R3 ;  /* 0x0000f9031a007986 */ /* 0x0001e2000c101118 */
[----:B------:R-:W-:Y:S05]  /*c310*/  BRA `(.L_x_292) ;  /* 0x0000002000807947 */ /* 0x000fea0003800000 */
.L_x_35:
[----:B------:R-:W-:Y:S01]  /*c320*/  ISETP.GE.AND P1, PT, R39, 0x1, PT ;  /* 0x000000012700780c */ /* 0x000fe20003f26270 */
[----:B------:R-:W-:Y:S01]  /*c330*/  FMUL R225, R225, UR27 ;  /* 0x0000001be1e17c20 */ /* 0x000fe20008400000 */
[----:B------:R-:W2:Y:S01]  /*c340*/  LDL.LU R227, [R1+0x14] ;  /* 0x0000140001e37983 */ /* 0x000ea20000300800 */
[----:B------:R-:W-:Y:S01]  /*c350*/  FMUL R226, R226, UR27 ;  /* 0x0000001be2e27c20 */ /* 0x000fe20008400000 */
[C---:B------:R-:W-:Y:S02]  /*c360*/  ISETP.LT.OR P3, PT, R34.reuse, 0x2, !P1 ;  /* 0x000000022200780c */ /* 0x040fe40004f61670 */
[----:B------:R-:W-:Y:S02]  /*c370*/  ISETP.LT.OR P2, PT, R34, 0x1, !P1 ;  /* 0x000000012200780c */ /* 0x000fe40004f41670 */
[----:B------:R-:W-:Y:S01]  /*c380*/  F2FP.SATFINITE.E4M3.F32.PACK_AB_MERGE_C R225, RZ, R225, RZ ;  /* 0x000000e1ffe1723e */ /* 0x000fe200048070ff */
[----:B------:R-:W-:Y:S01]  /*c390*/  FMUL R224, R224, UR27 ;  /* 0x0000001be0e07c20 */ /* 0x000fe20008400000 */
[----:B------:R-:W-:-:S02]  /*c3a0*/  F2FP.SATFINITE.E4M3.F32.PACK_AB_MERGE_C R29, RZ, R226, RZ ;  /* 0x000000e2ff1d723e */ /* 0x000fc400048070ff */
[----:B------:R-:W-:Y:S01]  /*c3b0*/  ISETP.GE.AND P0, PT, R39, 0x9, PT ;  /* 0x000000092700780c */ /* 0x000fe20003f06270 */
[----:B------:R-:W-:Y:S01]  /*c3c0*/  FMUL R222, R222, UR27 ;  /* 0x0000001bdede7c20 */ /* 0x000fe20008400000 */
[----:B------:R-:W3:Y:S01]  /*c3d0*/  LDL.LU R226, [R1+0x10] ;  /* 0x0000100001e27983 */ /* 0x000ee20000300800 */
[C---:B------:R-:W-:Y:S02]  /*c3e0*/  ISETP.LT.OR P6, PT, R34.reuse, 0xa, !P1 ;  /* 0x0000000a2200780c */ /* 0x040fe40004fc1670 */
[C---:B------:R-:W-:Y:S01]  /*c3f0*/  ISETP.LT.OR P4, PT, R34.reuse, 0x2, !P0 ;  /* 0x000000022200780c */ /* 0x040fe20004781670 */
[----:B------:R0:W-:Y:S01]  /*c400*/  @!P3 STG.E.U8 desc[UR24][R24.64+0x1], R225 ;  /* 0x000001e11800b986 */ /* 0x0001e2000c101118 */
[----:B------:R-:W-:Y:S01]  /*c410*/  ISETP.LT.OR P3, PT, R34, 0x1, !P0 ;  /* 0x000000012200780c */ /* 0x000fe20004761670 */
[----:B------:R-:W-:Y:S02]  /*c420*/  FMUL R223, R223, UR27 ;  /* 0x0000001bdfdf7c20 */ /* 0x000fe40008400000 */
[----:B------:R1:W-:Y:S01]  /*c430*/  @!P2 STG.E.U8 desc[UR24][R24.64], R29 ;  /* 0x0000001d1800a986 */ /* 0x0003e2000c101118 */
[----:B------:R-:W-:Y:S01]  /*c440*/  F2FP.SATFINITE.E4M3.F32.PACK_AB_MERGE_C R31, RZ, R222, RZ ;  /* 0x000000deff1f723e */ /* 0x000fe200048070ff */
[----:B------:R-:W-:-:S02]  /*c450*/  FMUL R221, R221, UR27 ;  /* 0x0000001bdddd7c20 */ /* 0x000fc40008400000 */
[----:B0-----:R-:W4:Y:S01]  /*c460*/  LDL.LU R225, [R1+0xc] ;  /* 0x00000c0001e17983 */ /* 0x001f220000300800 */
[C---:B------:R-:W-:Y:S02]  /*c470*/  ISETP.LT.OR P5, PT, R34.reuse, 0x9, !P1 ;  /* 0x000000092200780c */ /* 0x040fe40004fa1670 */
[----:B-1----:R-:W-:Y:S02]  /*c480*/  F2FP.SATFINITE.E4M3.F32.PACK_AB_MERGE_C R29, RZ, R224, RZ ;  /* 0x000000e0ff1d723e */ /* 0x002fe400048070ff */
[----:B------:R-:W2:Y:S01]  /*c490*/  LDL.LU R224, [R1+0x8] ;  /* 0x0000080001e07983 */ /* 0x000ea20000300800 */
[----:B------:R-:W-:Y:S02]  /*c4a0*/  F2FP.SATFINITE.E4M3.F32.PACK_AB_MERGE_C R223, RZ, R223, RZ ;  /* 0x000000dfffdf723e */ /* 0x000fe400048070ff */
[----:B------:R-:W-:Y:S01]  /*c4b0*/  ISETP.LT.OR P2, PT, R34, 0x9, !P0 ;  /* 0x000000092200780c */ /* 0x000fe20004741670 */
[----:B------:R-:W3:Y:S01]  /*c4c0*/  LDL.LU R222, [R1] ;  /* 0x0000000001de7983 */ /* 0x000ee20000300800 */
[----:B------:R-:W-:-:S03]  /*c4d0*/  F2FP.SATFINITE.E4M3.F32.PACK_AB_MERGE_C R221, RZ, R221, RZ ;  /* 0x000000ddffdd723e */ /* 0x000fc600048070ff */
[----:B------:R-:W-:Y:S04]  /*c4e0*/  @!P3 STG.E.U8 desc[UR24][R26.64], R29 ;  /* 0x0000001d1a00b986 */ /* 0x000fe8000c101118 */
[----:B------:R-:W-:Y:S04]  /*c4f0*/  @!P4 STG.E.U8 desc[UR24][R26.64+0x1], R223 ;  /* 0x000001df1a00c986 */ /* 0x000fe8000c101118 */
[----:B------:R0:W-:Y:S04]  /*c500*/  @!P6 STG.E.U8 desc[UR24][R24.64+0x9], R221 ;  /* 0x000009dd1800e986 */ /* 0x0001e8000c101118 */
[----:B0-----:R-:W4:Y:S01]  /*c510*/  LDL.LU R221, [R1+0x4] ;  /* 0x0000040001dd7983 */ /* 0x001f220000300800 */
[----:B------:R-:W-:-:S05]  /*c520*/  FMUL R220, R220, UR27 ;  /* 0x0000001bdcdc7c20 */ /* 0x000fca0008400000 */
[----:B------:R-:W-:Y:S01]  /*c530*/  F2FP.SATFINITE.E4M3.F32.PACK_AB_MERGE_C R33, RZ, R220, RZ ;  /* 0x000000dcff21723e */ /* 0x000fe200048070ff */
[----:B------:R0:W-:Y:S01]  /*c540*/  @!P5 STG.E.U8 desc[UR24][R24.64+0x8], R31 ;  /* 0x0000081f1800d986 */ /* 0x0001e2000c101118 */
[C---:B------:R-:W-:Y:S02]  /*c550*/  ISETP.LT.OR P3, PT, R34.reuse, 0xa, !P0 ;  /* 0x0000000a2200780c */ /* 0x040fe40004761670 */
[C---:B------:R-:W-:Y:S01]  /*c560*/  ISETP.LT.OR P4, PT, R34.reuse, 0x12, !P1 ;  /* 0x000000122200780c */ /* 0x040fe20004f81670 */
[----:B------:R-:W-:Y:S01]  /*c570*/  @!P2 STG.E.U8 desc[UR24][R26.64+0x8], R33 ;  /* 0x000008211a00a986 */ /* 0x000fe2000c101118 */
[C---:B------:R-:W-:Y:S01]  /*c580*/  ISETP.LT.OR P2, PT, R34.reuse, 0x11, !P1 ;  /* 0x000000112200780c */ /* 0x040fe20004f41670 */
[----:B------:R-:W-:Y:S01]  /*c590*/  FMUL R219, R219, UR27 ;  /* 0x0000001bdbdb7c20 */ /* 0x000fe20008400000 */
[----:B------:R-:W-:Y:S01]  /*c5a0*/  ISETP.LT.OR P5, PT, R34, 0x11, !P0 ;  /* 0x000000112200780c */ /* 0x000fe200047a1670 */
[----:B------:R-:W-:Y:S01]  /*c5b0*/  FMUL R218, R218, UR27 ;  /* 0x0000001bdada7c20 */ /* 0x000fe20008400000 */
[----:B------:R-:W-:Y:S01]  /*c5c0*/  ISETP.LT.OR P6, PT, R34, 0x12, !P0 ;  /* 0x000000122200780c */ /* 0x000fe200047c1670 */
[----:B------:R-:W-:Y:S01]  /*c5d0*/  FMUL R217, R217, UR27 ;  /* 0x0000001bd9d97c20 */ /* 0x000fe20008400000 */
[----:B------:R-:W-:Y:S01]  /*c5e0*/  FMUL R216, R216, UR27 ;  /* 0x0000001bd8d87c20 */ /* 0x000fe20008400000 */
[----:B------:R-:W-:Y:S01]  /*c5f0*/  FMUL R215, R215, UR27 ;  /* 0x0000001bd7d77c20 */ /* 0x000fe20008400000 */
[----:B------:R-:W-:Y:S01]  /*c600*/  F2FP.SATFINITE.E4M3.F32.PACK_AB_MERGE_C R219, RZ, R219, RZ ;  /* 0x000000dbffdb723e */ /* 0x000fe200048070ff */
[----:B------:R-:W-:Y:S01]  /*c610*/  FMUL R214, R214, UR27 ;  /* 0x0000001bd6d67c20 */ /* 0x000fe20008400000 */
[----:B------:R-:W-:Y:S01]  /*c620*/  F2FP.SATFINITE.E4M3.F32.PACK_AB_MERGE_C R29, RZ, R218, RZ ;  /* 0x000000daff1d723e */ /* 0x000fe200048070ff */
[----:B------:R-:W-:Y:S01]  /*c630*/  FMUL R213, R213, UR27 ;  /* 0x0000001bd5d57c20 */ /* 0x000fe20008400000 */
[----:B------:R-:W-:Y:S01]  /*c640*/  F2FP.SATFINITE.E4M3.F32.PACK_AB_MERGE_C R217, RZ, R217, RZ ;  /* 0x000000d9ffd9723e */ /* 0x000fe200048070ff */
[----:B------:R-:W-:Y:S01]  /*c650*/  FMUL R212, R212, UR27 ;  /* 0x0000001bd4d47c20 */ /* 0x000fe20008400000 */
[----:B0-----:R-:W-:Y:S01]  /*c660*/  F2FP.SATFINITE.E4M3.F32.PACK_AB_MERGE_C R31, RZ, R216, RZ ;  /* 0x000000d8ff1f723e */ /* 0x001fe200048070ff */
[----:B------:R-:W-:Y:S01]  /*c670*/  FMUL R211, R211, UR27 ;  /* 0x0000001bd3d37c20 */ /* 0x000fe20008400000 */
[----:B------:R-:W-:Y:S01]  /*c680*/  F2FP.SATFINITE.E4M3.F32.PACK_AB_MERGE_C R215, RZ, R215, RZ ;  /* 0x000000d7ffd7723e */ /* 0x000fe200048070ff */
[----:B------:R-:W-:Y:S01]  /*c690*/  @!P3 STG.E.U8 desc[UR24][R26.64+0x9], R219 ;  /* 0x000009db1a00b986 */ /* 0x000fe2000c101118 */
[----:B------:R-:W-:-:S03]  /*c6a0*/  ISETP.LT.OR P3, PT, R34, 0x19, !P1 ;  /* 0x000000192200780c */ /* 0x000fc60004f61670 */
[----:B------:R0:W-:Y:S01]  /*c6b0*/  @!P2 STG.E.U8 desc[UR24][R24.64+0x10], R29 ;  /* 0x0000101d1800a986 */ /* 0x0001e2000c101118 */
[----:B------:R-:W-:-:S03]  /*c6c0*/  ISETP.LT.OR P2, PT, R34, 0x21, !P1 ;  /* 0x000000212200780c */ /* 0x000fc60004f41670 */
[----:B------:R-:W-:Y:S01]  /*c6d0*/  @!P4 STG.E.U8 desc[UR24][R24.64+0x11], R217 ;  /* 0x000011d91800c986 */ /* 0x000fe2000c101118 */
[----:B------:R-:W-:-:S03]  /*c6e0*/  ISETP.LT.OR P4, PT, R34, 0x1a, !P1 ;  /* 0x0000001a2200780c */ /* 0x000fc60004f81670 */
[----:B------:R1:W-:Y:S01]  /*c6f0*/  @!P5 STG.E.U8 desc[UR24][R26.64+0x10], R31 ;  /* 0x0000101f1a00d986 */ /* 0x0003e2000c101118 */
[----:B------:R-:W-:-:S03]  /*c700*/  ISETP.LT.OR P5, PT, R34, 0x19, !P0 ;  /* 0x000000192200780c */ /* 0x000fc600047a1670 */
[----:B------:R-:W-:Y:S01]  /*c710*/  @!P6 STG.E.U8 desc[UR24][R26.64+0x11], R215 ;  /* 0x000011d71a00e986 */ /* 0x000fe2000c101118 */
[----:B------:R-:W-:Y:S01]  /*c720*/  ISETP.LT.OR P6, PT, R34, 0x1a, !P0 ;  /* 0x0000001a2200780c */ /* 0x000fe200047c1670 */
[----:B------:R-:W-:Y:S01]  /*c730*/  FMUL R210, R210, UR27 ;  /* 0x0000001bd2d27c20 */ /* 0x000fe20008400000 */
[----:B0-----:R-:W-:Y:S01]  /*c740*/  F2FP.SATFINITE.E4M3.F32.PACK_AB_MERGE_C R29, RZ, R214, RZ ;  /* 0x000000d6ff1d723e */ /* 0x001fe200048070ff */
[----:B------:R-:W-:Y:S01]  /*c750*/  FMUL R209, R209, UR27 ;  /* 0x0000001bd1d17c20 */ /* 0x000fe20008400000 */
[----:B------:R-:W-:Y:S01]  /*c760*/  F2FP.SATFINITE.E4M3.F32.PACK_AB_MERGE_C R213, RZ, R213, RZ ;  /* 0x000000d5ffd5723e */ /* 0x000fe200048070ff */
[----:B------:R-:W-:Y:S01]  /*c770*/  FMUL R208, R208, UR27 ;  /* 0x0000001bd0d07c20 */ /* 0x000fe20008400000 */
[----:B------:R-:W-:Y:S01]  /*c780*/  F2FP.SATFINITE.E4M3.F32.PACK_AB_MERGE_C R211, RZ, R211, RZ ;  /* 0x000000d3ffd3723e */ /* 0x000fe200048070ff */
[----:B------:R-:W-:Y:S01]  /*c790*/  FMUL R207, R207, UR27 ;  /* 0x0000001bcfcf7c20 */ /* 0x000fe20008400000 */
[----:B-1----:R-:W-:Y:S01]  /*c7a0*/  F2FP.SATFINITE.E4M3.F32.PACK_AB_MERGE_C R31, RZ, R212, RZ ;  /* 0x000000d4ff1f723e */ /* 0x002fe200048070ff */
[----:B------:R-:W-:Y:S01]  /*c7b0*/  FMUL R206, R206, UR27 ;  /* 0x0000001bcece7c20 */ /* 0x000fe20008400000 */
[----:B------:R-:W-:Y:S01]  /*c7c0*/  F2FP.SATFINITE.E4M3.F32.PACK_AB_MERGE_C R33, RZ, R210, RZ ;  /* 0x000000d2ff21723e */ /* 0x000fe200048070ff */
[----:B------:R0:W-:Y:S01]  /*c7d0*/  @!P3 STG.E.U8 desc[UR24][R24.64+0x18], R29 ;  /* 0x0000181d1800b986 */ /* 0x0001e2000c101118 */
[----:B------:R-:W-:-:S03]  /*c7e0*/  ISETP.LT.OR P3, PT, R34, 0x22, !P1 ;  /* 0x000000222200780c */ /* 0x000fc60004f61670 */
[----:B------:R-:W-:Y:S01]  /*c7f0*/  @!P4 STG.E.U8 desc[UR24][R24.64+0x19], R213 ;  /* 0x000019d51800c986 */ /* 0x000fe2000c101118 */
[----:B------:R-:W-:-:S03]  /*c800*/  ISETP.LT.OR P4, PT, R34, 0x22, !P0 ;  /* 0x000000222200780c */ /* 0x000fc60004781670 */
[----:B------:R1:W-:Y:S01]  /*c810*/  @!P5 STG.E.U8 desc[UR24][R26.64+0x18], R31 ;  /* 0x0000181f1a00d986 */ /* 0x0003e2000c101118 */
[----:B------:R-:W-:-:S03]  /*c820*/  ISETP.LT.OR P5, PT, R34, 0x29, !P1 ;  /* 0x000000292200780c */ /* 0x000fc60004fa1670 */
[----:B------:R-:W-:Y:S01]  /*c830*/  @!P6 STG.E.U8 desc[UR24][R26.64+0x19], R211 ;  /* 0x000019d31a00e986 */ /* 0x000fe2000c101118 */
[----:B------:R-:W-:-:S03]  /*c840*/  ISETP.LT.OR P6, PT, R34, 0x2a, !P1 ;  /* 0x0000002a2200780c */ /* 0x000fc60004fc1670 */
[----:B------:R-:W-:Y:S01]  /*c850*/  @!P2 STG.E.U8 desc[UR24][R24.64+0x20], R33 ;  /* 0x000020211800a986 */ /* 0x000fe2000c101118 */
[----:B------:R-:W-:Y:S01]  /*c860*/  ISETP.LT.OR P2, PT, R34, 0x21, !P0 ;  /* 0x000000212200780c */ /* 0x000fe20004741670 */
[----:B------:R-:W-:Y:S01]  /*c870*/  FMUL R205, R205, UR27 ;  /* 0x0000001bcdcd7c20 */ /* 0x000fe20008400000 */
[----:B------:R-:W-:Y:S01]  /*c880*/  F2FP.SATFINITE.E4M3.F32.PACK_AB_MERGE_C R209, RZ, R209, RZ ;  /* 0x000000d1ffd1723e */ /* 0x000fe200048070ff */
[----:B------:R-:W-:Y:S01]  /*c890*/  FMUL R204, R204, UR27 ;  /* 0x0000001bcccc7c20 */ /* 0x000fe20008400000 */
[----:B0-----:R-:W-:Y:S01]  /*c8a0*/  F2FP.SATFINITE.E4M3.F32.PACK_AB_MERGE_C R29, RZ, R208, RZ ;  /* 0x000000d0ff1d723e */ /* 0x001fe200048070ff */
[----:B------:R-:W-:Y:S01]  /*c8b0*/  FMUL R203, R203, UR27 ;  /* 0x0000001bcbcb7c20 */ /* 0x000fe20008400000 */
[----:B------:R-:W-:Y:S01]  /*c8c0*/  F2FP.SATFINITE.E4M3.F32.PACK_AB_MERGE_C R207, RZ, R207, RZ ;  /* 0x000000cfffcf723e */ /* 0x000fe200048070ff */
[----:B------:R-:W-:Y:S01]  /*c8d0*/  FMUL R202, R202, UR27 ;  /* 0x0000001bcaca7c20 */ /* 0x000fe20008400000 */
[----:B-1----:R-:W-:Y:S01]  /*c8e0*/  F2FP.SATFINITE.E4M3.F32.PACK_AB_MERGE_C R31, RZ, R206, RZ ;  /* 0x000000ceff1f723e */ /* 0x002fe200048070ff */
        /* <DEDUP_REMOVED lines=233> */
[----:B------:R-:W-:Y:S01]  /*d780*/  F2FP.SATFINITE.E4M3.F32.PACK_AB_MERGE_C R21, RZ, R21, RZ ;  /* 0x00000015ff15723e */ /* 0x000fe200048070ff */
[----:B------:R-:W-:Y:S01]  /*d790*/  FMUL R16, R16, UR27 ;  /* 0x0000001b10107c20 */ /* 0x000fe20008400000 */
[----:B------:R-:W-:Y:S01]  /*d7a0*/  F2FP.SATFINITE.E4M3.F32.PACK_AB_MERGE_C R19, RZ, R19, RZ ;  /* 0x00000013ff13723e */ /* 0x000fe200048070ff */
[----:B------:R-:W-:Y:S01]  /*d7b0*/  FMUL R15, R15, UR27 ;  /* 0x0000001b0f0f7c20 */ /* 0x000fe20008400000 */
[----:B0-----:R-:W-:Y:S01]  /*d7c0*/  F2FP.SATFINITE.E4M3.F32.PACK_AB_MERGE_C R29, RZ, R18, RZ ;  /* 0x00000012ff1d723e */ /* 0x001fe200048070ff */
[----:B------:R-:W-:Y:S01]  /*d7d0*/  FMUL R14, R14, UR27 ;  /* 0x0000001b0e0e7c20 */ /* 0x000fe20008400000 */
[----:B-1----:R-:W-:Y:S01]  /*d7e0*/  F2FP.SATFINITE.E4M3.F32.PACK_AB_MERGE_C R23, RZ, R20, RZ ;  /* 0x00000014ff17723e */ /* 0x002fe200048070ff */
[----:B------:R-:W-:Y:S01]  /*d7f0*/  @!P3 STG.E.U8 desc[UR24][R24.64+0x99], R21 ;  /* 0x000099151800b986 */ /* 0x000fe2000c101118 */
[----:B------:R-:W-:-:S02]  /*d800*/  F2FP.SATFINITE.E4M3.F32.PACK_AB_MERGE_C R17, RZ, R17, RZ ;  /* 0x00000011ff11723e */ /* 0x000fc400048070ff */
[C---:B------:R-:W-:Y:S01]  /*d810*/  ISETP.LT.OR P3, PT, R34.reuse, 0xa1, !P0 ;  /* 0x000000a12200780c */ /* 0x040fe20004761670 */
[----:B------:R0:W-:Y:S01]  /*d820*/  @!P4 STG.E.U8 desc[UR24][R26.64+0x99], R19 ;  /* 0x000099131a00c986 */ /* 0x0001e2000c101118 */
[----:B------:R-:W-:-:S03]  /*d830*/  ISETP.LT.OR P4, PT, R34, 0xa2, !P0 ;  /* 0x000000a22200780c */ /* 0x000fc60004781670 */
[----:B------:R-:W-:Y:S01]  /*d840*/  @!P2 STG.E.U8 desc[UR24][R26.64+0x98], R23 ;  /* 0x000098171a00a986 */ /* 0x000fe2000c101118 */
[----:B------:R-:W-:-:S03]  /*d850*/  ISETP.LT.OR P2, PT, R34, 0xa9, !P0 ;  /* 0x000000a92200780c */ /* 0x000fc60004741670 */
[----:B------:R-:W-:Y:S01]  /*d860*/  @!P5 STG.E.U8 desc[UR24][R24.64+0xa0], R29 ;  /* 0x0000a01d1800d986 */ /* 0x000fe2000c101118 */
[----:B------:R-:W-:-:S03]  /*d870*/  ISETP.LT.OR P5, PT, R34, 0xa9, !P1 ;  /* 0x000000a92200780c */ /* 0x000fc60004fa1670 */
[----:B------:R1:W-:Y:S01]  /*d880*/  @!P6 STG.E.U8 desc[UR24][R24.64+0xa1], R17 ;  /* 0x0000a1111800e986 */ /* 0x0003e2000c101118 */
[----:B------:R-:W-:Y:S01]  /*d890*/  ISETP.LT.OR P6, PT, R34, 0xaa, !P1 ;  /* 0x000000aa2200780c */ /* 0x000fe20004fc1670 */
[----:B------:R-:W-:Y:S01]  /*d8a0*/  FMUL R13, R13, UR27 ;  /* 0x0000001b0d0d7c20 */ /* 0x000fe20008400000 */
[----:B0-----:R-:W-:Y:S01]  /*d8b0*/  F2FP.SATFINITE.E4M3.F32.PACK_AB_MERGE_C R19, RZ, R16, RZ ;  /* 0x00000010ff13723e */ /* 0x001fe200048070ff */
[----:B------:R-:W-:Y:S01]  /*d8c0*/  FMUL R12, R12, UR27 ;  /* 0x0000001b0c0c7c20 */ /* 0x000fe20008400000 */
[----:B------:R-:W-:Y:S01]  /*d8d0*/  F2FP.SATFINITE.E4M3.F32.PACK_AB_MERGE_C R15, RZ, R15, RZ ;  /* 0x0000000fff0f723e */ /* 0x000fe200048070ff */
[----:B------:R-:W-:Y:S01]  /*d8e0*/  FMUL R11, R11, UR27 ;  /* 0x0000001b0b0b7c20 */ /* 0x000fe20008400000 */
[----:B------:R-:W-:Y:S01]  /*d8f0*/  F2FP.SATFINITE.E4M3.F32.PACK_AB_MERGE_C R13, RZ, R13, RZ ;  /* 0x0000000dff0d723e */ /* 0x000fe200048070ff */
[----:B------:R-:W-:Y:S01]  /*d900*/  @!P3 STG.E.U8 desc[UR24][R26.64+0xa0], R19 ;  /* 0x0000a0131a00b986 */ /* 0x000fe2000c101118 */
[----:B------:R-:W-:Y:S02]  /*d910*/  F2FP.SATFINITE.E4M3.F32.PACK_AB_MERGE_C R21, RZ, R12, RZ ;  /* 0x0000000cff15723e */ /* 0x000fe400048070ff */
[----:B-1----:R-:W-:Y:S01]  /*d920*/  F2FP.SATFINITE.E4M3.F32.PACK_AB_MERGE_C R17, RZ, R14, RZ ;  /* 0x0000000eff11723e */ /* 0x002fe200048070ff */
[----:B------:R-:W-:Y:S01]  /*d930*/  @!P4 STG.E.U8 desc[UR24][R26.64+0xa1], R15 ;  /* 0x0000a10f1a00c986 */ /* 0x000fe2000c101118 */
[----:B------:R-:W-:-:S02]  /*d940*/  ISETP.LT.OR P3, PT, R34, 0xaa, !P0 ;  /* 0x000000aa2200780c */ /* 0x000fc40004761670 */
[----:B------:R-:W-:Y:S01]  /*d950*/  ISETP.LT.OR P4, PT, R34, 0xb2, !P1 ;  /* 0x000000b22200780c */ /* 0x000fe20004f81670 */
[----:B------:R-:W-:Y:S01]  /*d960*/  @!P5 STG.E.U8 desc[UR24][R24.64+0xa8], R17 ;  /* 0x0000a8111800d986 */ /* 0x000fe2000c101118 */
[----:B------:R-:W-:-:S03]  /*d970*/  FMUL R9, R9, UR27 ;  /* 0x0000001b09097c20 */ /* 0x000fc60008400000 */
[----:B------:R0:W-:Y:S01]  /*d980*/  @!P6 STG.E.U8 desc[UR24][R24.64+0xa9], R13 ;  /* 0x0000a90d1800e986 */ /* 0x0001e2000c101118 */
[----:B------:R-:W-:-:S03]  /*d990*/  ISETP.LT.OR P5, PT, R34, 0xb1, !P0 ;  /* 0x000000b12200780c */ /* 0x000fc600047a1670 */
[----:B------:R-:W-:Y:S01]  /*d9a0*/  @!P2 STG.E.U8 desc[UR24][R26.64+0xa8], R21 ;  /* 0x0000a8151a00a986 */ /* 0x000fe2000c101118 */
[C---:B------:R-:W-:Y:S02]  /*d9b0*/  ISETP.LT.OR P2, PT, R34.reuse, 0xb1, !P1 ;  /* 0x000000b12200780c */ /* 0x040fe40004f41670 */
[----:B------:R-:W-:Y:S01]  /*d9c0*/  ISETP.LT.OR P6, PT, R34, 0xb2, !P0 ;  /* 0x000000b22200780c */ /* 0x000fe200047c1670 */
[----:B------:R-:W-:Y:S01]  /*d9d0*/  FMUL R10, R10, UR27 ;  /* 0x0000001b0a0a7c20 */ /* 0x000fe20008400000 */
[----:B------:R-:W-:Y:S01]  /*d9e0*/  F2FP.SATFINITE.E4M3.F32.PACK_AB_MERGE_C R11, RZ, R11, RZ ;  /* 0x0000000bff0b723e */ /* 0x000fe200048070ff */
[----:B------:R-:W-:Y:S01]  /*d9f0*/  FMUL R8, R8, UR27 ;  /* 0x0000001b08087c20 */ /* 0x000fe20008400000 */
[----:B------:R-:W-:Y:S01]  /*da00*/  FMUL R7, R7, UR27 ;  /* 0x0000001b07077c20 */ /* 0x000fe20008400000 */
[----:B------:R-:W-:Y:S01]  /*da10*/  F2FP.SATFINITE.E4M3.F32.PACK_AB_MERGE_C R9, RZ, R9, RZ ;  /* 0x00000009ff09723e */ /* 0x000fe200048070ff */
[----:B-----5:R-:W-:Y:S01]  /*da20*/  FMUL R5, R5, UR27 ;  /* 0x0000001b05057c20 */ /* 0x020fe20008400000 */
[----:B0-----:R-:W-:Y:S01]  /*da30*/  F2FP.SATFINITE.E4M3.F32.PACK_AB_MERGE_C R13, RZ, R10, RZ ;  /* 0x0000000aff0d723e */ /* 0x001fe200048070ff */
[----:B------:R-:W-:Y:S01]  /*da40*/  @!P3 STG.E.U8 desc[UR24][R26.64+0xa9], R11 ;  /* 0x0000a90b1a00b986 */ /* 0x000fe2000c101118 */
[----:B------:R-:W-:-:S02]  /*da50*/  F2FP.SATFINITE.E4M3.F32.PACK_AB_MERGE_C R15, RZ, R8, RZ ;  /* 0x00000008ff0f723e */ /* 0x000fc400048070ff */
[----:B------:R-:W-:Y:S01]  /*da60*/  F2FP.SATFINITE.E4M3.F32.PACK_AB_MERGE_C R7, RZ, R7, RZ ;  /* 0x00000007ff07723e */ /* 0x000fe200048070ff */
[----:B------:R-:W-:Y:S01]  /*da70*/  @!P4 STG.E.U8 desc[UR24][R24.64+0xb1], R9 ;  /* 0x0000b1091800c986 */ /* 0x000fe2000c101118 */
[----:B------:R-:W-:Y:S01]  /*da80*/  ISETP.LT.OR P4, PT, R34, 0xba, !P1 ;  /* 0x000000ba2200780c */ /* 0x000fe20004f81670 */
[----:B------:R-:W-:Y:S01]  /*da90*/  FMUL R2, R2, UR27 ;  /* 0x0000001b02027c20 */ /* 0x000fe20008400000 */
[C---:B------:R-:W-:Y:S01]  /*daa0*/  ISETP.LT.OR P3, PT, R34.reuse, 0xb9, !P1 ;  /* 0x000000b92200780c */ /* 0x040fe20004f61670 */
[----:B------:R0:W-:Y:S01]  /*dab0*/  @!P2 STG.E.U8 desc[UR24][R24.64+0xb0], R13 ;  /* 0x0000b00d1800a986 */ /* 0x0001e2000c101118 */
[----:B------:R-:W-:-:S03]  /*dac0*/  ISETP.LT.OR P2, PT, R34, 0xc1, !P1 ;  /* 0x000000c12200780c */ /* 0x000fc60004f41670 */
[----:B------:R-:W-:Y:S01]  /*dad0*/  @!P5 STG.E.U8 desc[UR24][R26.64+0xb0], R15 ;  /* 0x0000b00f1a00d986 */ /* 0x000fe2000c101118 */
[----:B------:R-:W-:-:S03]  /*dae0*/  ISETP.LT.OR P5, PT, R34, 0xb9, !P0 ;  /* 0x000000b92200780c */ /* 0x000fc600047a1670 */
[----:B------:R1:W-:Y:S01]  /*daf0*/  @!P6 STG.E.U8 desc[UR24][R26.64+0xb1], R7 ;  /* 0x0000b1071a00e986 */ /* 0x0003e2000c101118 */
[----:B------:R-:W-:Y:S01]  /*db00*/  ISETP.LT.OR P6, PT, R34, 0xba, !P0 ;  /* 0x000000ba2200780c */ /* 0x000fe200047c1670 */
[----:B------:R-:W-:Y:S01]  /*db10*/  FMUL R6, R6, UR27 ;  /* 0x0000001b06067c20 */ /* 0x000fe20008400000 */
[----:B------:R-:W-:Y:S01]  /*db20*/  FMUL R4, R4, UR27 ;  /* 0x0000001b04047c20 */ /* 0x000fe20008400000 */
[----:B------:R-:W-:Y:S01]  /*db30*/  FMUL R3, R3, UR27 ;  /* 0x0000001b03037c20 */ /* 0x000fe20008400000 */
[----:B------:R-:W-:Y:S01]  /*db40*/  F2FP.SATFINITE.E4M3.F32.PACK_AB_MERGE_C R5, RZ, R5, RZ ;  /* 0x00000005ff05723e */ /* 0x000fe200048070ff */
[----:B------:R-:W4:Y:S01]  /*db50*/  LDL.LU R220, [R1+0x18] ;  /* 0x0000180001dc7983 */ /* 0x000f220000300800 */
[----:B0-----:R-:W-:Y:S01]  /*db60*/  F2FP.SATFINITE.E4M3.F32.PACK_AB_MERGE_C R13, RZ, R2, RZ ;  /* 0x00000002ff0d723e */ /* 0x001fe200048070ff */
[----:B------:R-:W-:Y:S01]  /*db70*/  FMUL R0, R0, UR27 ;  /* 0x0000001b00007c20 */ /* 0x000fe20008400000 */
[----:B---3--:R-:W-:Y:S01]  /*db80*/  FMUL R2, R222, UR27 ;  /* 0x0000001bde027c20 */ /* 0x008fe20008400000 */
[----:B------:R-:W3:Y:S01]  /*db90*/  LDL.LU R223, [R1+0x1c] ;  /* 0x00001c0001df7983 */ /* 0x000ee20000300800 */
[----:B------:R-:W-:-:S03]  /*dba0*/  F2FP.SATFINITE.E4M3.F32.PACK_AB_MERGE_C R9, RZ, R6, RZ ;  /* 0x00000006ff09723e */ /* 0x000fc600048070ff */
[----:B------:R-:W3:Y:S01]  /*dbb0*/  LDL.LU R222, [R1+0x20] ;  /* 0x0000200001de7983 */ /* 0x000ee20000300800 */
[----:B-1----:R-:W-:Y:S02]  /*dbc0*/  F2FP.SATFINITE.E4M3.F32.PACK_AB_MERGE_C R7, RZ, R4, RZ ;  /* 0x00000004ff07723e */ /* 0x002fe400048070ff */
[----:B------:R-:W-:Y:S01]  /*dbd0*/  F2FP.SATFINITE.E4M3.F32.PACK_AB_MERGE_C R11, RZ, R3, RZ ;  /* 0x00000003ff0b723e */ /* 0x000fe200048070ff */
[----:B------:R0:W-:Y:S01]  /*dbe0*/  @!P4 STG.E.U8 desc[UR24][R24.64+0xb9], R5 ;  /* 0x0000b9051800c986 */ /* 0x0001e2000c101118 */
[----:B--2---:R-:W-:-:S03]  /*dbf0*/  FMUL R4, R224, UR27 ;  /* 0x0000001be0047c20 */ /* 0x004fc60008400000 */
[----:B------:R-:W2:Y:S01]  /*dc00*/  LDL.LU R224, [R1+0x24] ;  /* 0x0000240001e07983 */ /* 0x000ea20000300800 */
[----:B----4-:R-:W-:-:S03]  /*dc10*/  FMUL R3, R221, UR27 ;  /* 0x0000001bdd037c20 */ /* 0x010fc60008400000 */
[----:B------:R-:W-:Y:S01]  /*dc20*/  @!P3 STG.E.U8 desc[UR24][R24.64+0xb8], R9 ;  /* 0x0000b8091800b986 */ /* 0x000fe2000c101118 */
[----:B0-----:R-:W-:Y:S01]  /*dc30*/  F2FP.SATFINITE.E4M3.F32.PACK_AB_MERGE_C R5, RZ, R0, RZ ;  /* 0x00000000ff05723e */ /* 0x001fe200048070ff */
[----:B------:R-:W-:Y:S02]  /*dc40*/  FMUL R0, R225, UR27 ;  /* 0x0000001be1007c20 */ /* 0x000fe40008400000 */
[----:B------:R0:W-:Y:S04]  /*dc50*/  @!P5 STG.E.U8 desc[UR24][R26.64+0xb8], R7 ;  /* 0x0000b8071a00d986 */ /* 0x0001e8000c101118 */
[----:B------:R-:W4:Y:S04]  /*dc60*/  LDL.LU R225, [R1+0x28] ;  /* 0x0000280001e17983 */ /* 0x000f280000300800 */
[----:B------:R-:W-:Y:S04]  /*dc70*/  @!P6 STG.E.U8 desc[UR24][R26.64+0xb9], R11 ;  /* 0x0000b90b1a00e986 */ /* 0x000fe8000c101118 */
[----:B------:R1:W-:Y:S01]  /*dc80*/  @!P2 STG.E.U8 desc[UR24][R24.64+0xc0], R13 ;  /* 0x0000c00d1800a986 */ /* 0x0003e2000c101118 */
[----:B0-----:R-:W-:Y:S01]  /*dc90*/  F2FP.SATFINITE.E4M3.F32.PACK_AB_MERGE_C R7, RZ, R2, RZ ;  /* 0x00000002ff07723e */ /* 0x001fe200048070ff */
[----:B------:R-:W-:-:S02]  /*dca0*/  FMUL R2, R227, UR27 ;  /* 0x0000001be3027c20 */ /* 0x000fc40008400000 */
[----:B------:R-:W4:Y:S01]  /*dcb0*/  LDL.LU R221, [R1+0x2c] ;  /* 0x00002c0001dd7983 */ /* 0x000f220000300800 */
[----:B-1----:R-:W-:Y:S01]  /*dcc0*/  F2FP.SATFINITE.E4M3.F32.PACK_AB_MERGE_C R13, RZ, R0, RZ ;  /* 0x00000000ff0d723e */ /* 0x002fe200048070ff */
[----:B------:R-:W-:Y:S02]  /*dcd0*/  FMUL R0, R226, UR27 ;  /* 0x0000001be2007c20 */ /* 0x000fe40008400000 */
[----:B------:R-:W4:Y:S04]  /*dce0*/  LDL.LU R226, [R1+0x30] ;  /* 0x0000300001e27983 */ /* 0x000f280000300800 */
[----:B------:R-:W4:Y:S01]  /*dcf0*/  LDL.LU R227, [R1+0x34] ;  /* 0x0000340001e37983 */ /* 0x000f220000300800 */
[C---:B------:R-:W-:Y:S02]  /*dd00*/  ISETP.LT.OR P3, PT, R34.reuse, 0xc2, !P1 ;  /* 0x000000c22200780c */ /* 0x040fe40004f61670 */
[----:B------:R-:W-:-:S02]  /*dd10*/  ISETP.LT.OR P4, PT, R34, 0xc2, !P0 ;  /* 0x000000c22200780c */ /* 0x000fc40004781670 */
[C---:B------:R-:W-:Y:S02]  /*dd20*/  ISETP.LT.OR P2, PT, R34.reuse, 0xc1, !P0 ;  /* 0x000000c12200780c */ /* 0x040fe40004741670 */
[C---:B------:R-:W-:Y:S02]  /*dd30*/  ISETP.LT.OR P6, PT, R34.reuse, 0xca, !P1 ;  /* 0x000000ca2200780c */ /* 0x040fe40004fc1670 */
[----:B------:R-:W-:Y:S02]  /*dd40*/  F2FP.SATFINITE.E4M3.F32.PACK_AB_MERGE_C R9, RZ, R3, RZ ;  /* 0x00000003ff09723e */ /* 0x000fe400048070ff */
[----:B------:R-:W-:-:S03]  /*dd50*/  ISETP.LT.OR P5, PT, R34, 0xc9, !P1 ;  /* 0x000000c92200780c */ /* 0x000fc60004fa1670 */
[----:B------:R0:W-:Y:S01]  /*dd60*/  @!P3 STG.E.U8 desc[UR24][R24.64+0xc1], R5 ;  /* 0x0000c1051800b986 */ /* 0x0001e2000c101118 */
[----:B------:R-:W-:-:S03]  /*dd70*/  ISETP.LT.OR P3, PT, R34, 0xc9, !P0 ;  /* 0x000000c92200780c */ /* 0x000fc60004761670 */
[----:B------:R-:W-:Y:S01]  /*dd80*/  @!P4 STG.E.U8 desc[UR24][R26.64+0xc1], R9 ;  /* 0x0000c1091a00c986 */ /* 0x000fe2000c101118 */
[----:B------:R-:W-:Y:S02]  /*dd90*/  ISETP.LT.OR P4, PT, R34, 0xca, !P0 ;  /* 0x000000ca2200780c */ /* 0x000fe40004781670 */
[----:B------:R-:W-:Y:S01]  /*dda0*/  F2FP.SATFINITE.E4M3.F32.PACK_AB_MERGE_C R11, RZ, R4, RZ ;  /* 0x00000004ff0b723e */ /* 0x000fe200048070ff */
[----:B------:R1:W-:Y:S01]  /*ddb0*/  @!P2 STG.E.U8 desc[UR24][R26.64+0xc0], R7 ;  /* 0x0000c0071a00a986 */ /* 0x0003e2000c101118 */
[----:B0-----:R-:W-:-:S03]  /*ddc0*/  F2FP.SATFINITE.E4M3.F32.PACK_AB_MERGE_C R5, RZ, R0, RZ ;  /* 0x00000000ff05723e */ /* 0x001fc600048070ff */
[----:B------:R0:W-:Y:S04]  /*ddd0*/  @!P6 STG.E.U8 desc[UR24][R24.64+0xc9], R13 ;  /* 0x0000c90d1800e986 */ /* 0x0001e8000c101118 */
[----:B------:R-:W-:Y:S01]  /*dde0*/  @!P5 STG.E.U8 desc[UR24][R24.64+0xc8], R11 ;  /* 0x0000c80b1800d986 */ /* 0x000fe2000c101118 */
[----:B-1----:R-:W-:-:S03]  /*ddf0*/  F2FP.SATFINITE.E4M3.F32.PACK_AB_MERGE_C R7, RZ, R2, RZ ;  /* 0x00000002ff07723e */ /* 0x002fc600048070ff */
[----:B------:R1:W-:Y:S04]  /*de00*/  @!P3 STG.E.U8 desc[UR24][R26.64+0xc8], R5 ;  /* 0x0000c8051a00b986 */ /* 0x0003e8000c101118 */
[----:B------:R4:W-:Y:S01]  /*de10*/  @!P4 STG.E.U8 desc[UR24][R26.64+0xc9], R7 ;  /* 0x0000c9071a00c986 */ /* 0x0009e2000c101118 */
[----:B------:R-:W-:-:S03]  /*de20*/  FMUL R3, R220, UR27 ;  /* 0x0000001bdc037c20 */ /* 0x000fc60008400000 */
[----:B------:R-:W4:Y:S01]  /*de30*/  LDL.LU R220, [R1+0x38] ;  /* 0x0000380001dc7983 */ /* 0x000f220000300800 */
[----:B---3--:R-:W-:-:S03]  /*de40*/  FMUL R4, R223, UR27 ;  /* 0x0000001bdf047c20 */ /* 0x008fc60008400000 */
[----:B------:R-:W3:Y:S01]  /*de50*/  LDL.LU R223, [R1+0x3c] ;  /* 0x00003c0001df7983 */ /* 0x000ee20000300800 */
[----:B------:R-:W-:-:S03]  /*de60*/  FMUL R0, R222, UR27 ;  /* 0x0000001bde007c20 */ /* 0x000fc60008400000 */
[----:B------:R-:W3:Y:S02]  /*de70*/  LDL.LU R222, [R1+0x40] ;  /* 0x0000400001de7983 */ /* 0x000ee40000300800 */
[----:B0-----:R-:W-:Y:S01]  /*de80*/  F2FP.SATFINITE.E4M3.F32.PACK_AB_MERGE_C R13, RZ, R0, RZ ;  /* 0x00000000ff0d723e */ /* 0x001fe200048070ff */
[----:B--2---:R-:W-:Y:S02]  /*de90*/  FMUL R0, R224, UR27 ;  /* 0x0000001be0007c20 */ /* 0x004fe40008400000 */
[----:B------:R-:W2:Y:S03]  /*dea0*/  LDL.LU R224, [R1+0x44] ;  /* 0x0000440001e07983 */ /* 0x000ea60000300800 */
[----:B-1----:R-:W-:Y:S01]  /*deb0*/  F2FP.SATFINITE.E4M3.F32.PACK_AB_MERGE_C R5, RZ, R0, RZ ;  /* 0x00000000ff05723e */ /* 0x002fe200048070ff */
[----:B----4-:R-:W-:Y:S02]  /*dec0*/  FMUL R2, R225, UR27 ;  /* 0x0000001be1027c20 */ /* 0x010fe40008400000 */
[----:B------:R-:W4:Y:S03]  /*ded0*/  LDL.LU R225, [R1+0x48] ;  /* 0x0000480001e17983 */ /* 0x000f260000300800 */
[----:B------:R-:W-:Y:S01]  /*dee0*/  F2FP.SATFINITE.E4M3.F32.PACK_AB_MERGE_C R7, RZ, R2, RZ ;  /* 0x00000002ff07723e */ /* 0x000fe200048070ff */
[----:B------:R-:W-:-:S02]  /*def0*/  FMUL R0, R226, UR27 ;  /* 0x0000001be2007c20 */ /* 0x000fc40008400000 */
[----:B------:R-:W4:Y:S01]  /*df00*/  LDL.LU R226, [R1+0x4c] ;  /* 0x00004c0001e27983 */ /* 0x000f220000300800 */
[----:B------:R-:W-:-:S03]  /*df10*/  FMUL R2, R227, UR27 ;  /* 0x0000001be3027c20 */ /* 0x000fc60008400000 */
[----:B------:R-:W4:Y:S01]  /*df20*/  LDL.LU R227, [R1+0x50] ;  /* 0x0000500001e37983 */ /* 0x000f220000300800 */
[C---:B------:R-:W-:Y:S02]  /*df30*/  ISETP.LT.OR P5, PT, R34.reuse, 0xd1, !P1 ;  /* 0x000000d12200780c */ /* 0x040fe40004fa1670 */
[C---:B------:R-:W-:Y:S01]  /*df40*/  ISETP.LT.OR P6, PT, R34.reuse, 0xd2, !P1 ;  /* 0x000000d22200780c */ /* 0x040fe20004fc1670 */
[----:B------:R-:W4:Y:S01]  /*df50*/  LDL.LU R218, [R1+0x54] ;  /* 0x0000540001da7983 */ /* 0x000f220000300800 */
[C---:B------:R-:W-:Y:S02]  /*df60*/  ISETP.LT.OR P2, PT, R34.reuse, 0xd1, !P0 ;  /* 0x000000d12200780c */ /* 0x040fe40004741670 */
[----:B------:R-:W-:Y:S02]  /*df70*/  F2FP.SATFINITE.E4M3.F32.PACK_AB_MERGE_C R9, RZ, R3, RZ ;  /* 0x00000003ff09723e */ /* 0x000fe400048070ff */
[----:B------:R-:W-:Y:S02]  /*df80*/  F2FP.SATFINITE.E4M3.F32.PACK_AB_MERGE_C R11, RZ, R4, RZ ;  /* 0x00000004ff0b723e */ /* 0x000fe400048070ff */
[----:B------:R-:W-:-:S03]  /*df90*/  ISETP.LT.OR P3, PT, R34, 0xd2, !P0 ;  /* 0x000000d22200780c */ /* 0x000fc60004761670 */
[----:B------:R-:W-:Y:S01]  /*dfa0*/  @!P5 STG.E.U8 desc[UR24][R24.64+0xd0], R9 ;  /* 0x0000d0091800d986 */ /* 0x000fe2000c101118 */
[----:B------:R-:W-:-:S03]  /*dfb0*/  ISETP.LT.OR P4, PT, R34, 0xd9, !P0 ;  /* 0x000000d92200780c */ /* 0x000fc60004781670 */
[----:B------:R0:W-:Y:S01]  /*dfc0*/  @!P6 STG.E.U8 desc[UR24][R24.64+0xd1], R11 ;  /* 0x0000d10b1800e986 */ /* 0x0001e2000c101118 */
[----:B------:R-:W-:-:S03]  /*dfd0*/  ISETP.LT.OR P6, PT, R34, 0xda, !P1 ;  /* 0x000000da2200780c */ /* 0x000fc60004fc1670 */
[----:B------:R1:W-:Y:S01]  /*dfe0*/  @!P2 STG.E.U8 desc[UR24][R26.64+0xd0], R13 ;  /* 0x0000d00d1a00a986 */ /* 0x0003e2000c101118 */
[----:B------:R-:W-:Y:S01]  /*dff0*/  ISETP.LT.OR P2, PT, R34, 0xd9, !P1 ;  /* 0x000000d92200780c */ /* 0x000fe20004f41670 */
[----:B------:R-:W-:Y:S02]  /*e000*/  FMUL R3, R221, UR27 ;  /* 0x0000001bdd037c20 */ /* 0x000fe40008400000 */
[----:B------:R-:W4:Y:S01]  /*e010*/  LDL.LU R221, [R1+0x58] ;  /* 0x0000580001dd7983 */ /* 0x000f220000300800 */
[----:B0-----:R-:W-:-:S03]  /*e020*/  F2FP.SATFINITE.E4M3.F32.PACK_AB_MERGE_C R11, RZ, R0, RZ ;  /* 0x00000000ff0b723e */ /* 0x001fc600048070ff */
[----:B------:R0:W-:Y:S01]  /*e030*/  @!P3 STG.E.U8 desc[UR24][R26.64+0xd1], R5 ;  /* 0x0000d1051a00b986 */ /* 0x0001e2000c101118 */
[----:B------:R-:W-:Y:S02]  /*e040*/  F2FP.SATFINITE.E4M3.F32.PACK_AB_MERGE_C R9, RZ, R3, RZ ;  /* 0x00000003ff09723e */ /* 0x000fe400048070ff */
[----:B-1----:R-:W-:-:S03]  /*e050*/  F2FP.SATFINITE.E4M3.F32.PACK_AB_MERGE_C R13, RZ, R2, RZ ;  /* 0x00000002ff0d723e */ /* 0x002fc600048070ff */
[----:B------:R1:W-:Y:S04]  /*e060*/  @!P2 STG.E.U8 desc[UR24][R24.64+0xd8], R7 ;  /* 0x0000d8071800a986 */ /* 0x0003e8000c101118 */
[----:B------:R-:W-:Y:S04]  /*e070*/  @!P6 STG.E.U8 desc[UR24][R24.64+0xd9], R9 ;  /* 0x0000d9091800e986 */ /* 0x000fe8000c101118 */
[----:B------:R1:W-:Y:S01]  /*e080*/  @!P4 STG.E.U8 desc[UR24][R26.64+0xd8], R11 ;  /* 0x0000d80b1a00c986 */ /* 0x0003e2000c101118 */
[----:B------:R-:W-:-:S03]  /*e090*/  FMUL R0, R220, UR27 ;  /* 0x0000001bdc007c20 */ /* 0x000fc60008400000 */
[----:B------:R-:W4:Y:S01]  /*e0a0*/  LDL.LU R220, [R1+0x5c] ;  /* 0x00005c0001dc7983 */ /* 0x000f220000300800 */
[----:B---3--:R-:W-:Y:S01]  /*e0b0*/  FMUL R2, R223, UR27 ;  /* 0x0000001bdf027c20 */ /* 0x008fe20008400000 */
[----:B0-----:R-:W-:Y:S02]  /*e0c0*/  F2FP.SATFINITE.E4M3.F32.PACK_AB_MERGE_C R5, RZ, R0, RZ ;  /* 0x00000000ff05723e */ /* 0x001fe400048070ff */
[----:B------:R-:W3:Y:S01]  /*e0d0*/  LDL.LU R223, [R1+0x60] ;  /* 0x0000600001df7983 */ /* 0x000ee20000300800 */
[----:B------:R-:W-:-:S03]  /*e0e0*/  FMUL R3, R222, UR27 ;  /* 0x0000001bde037c20 */ /* 0x000fc60008400000 */
[----:B------:R-:W3:Y:S01]  /*e0f0*/  LDL.LU R222, [R1+0x64] ;  /* 0x0000640001de7983 */ /* 0x000ee20000300800 */
[----:B--2---:R-:W-:Y:S01]  /*e100*/  FMUL R0, R224, UR27 ;  /* 0x0000001be0007c20 */ /* 0x004fe20008400000 */
[----:B-1----:R-:W-:Y:S02]  /*e110*/  F2FP.SATFINITE.E4M3.F32.PACK_AB_MERGE_C R7, RZ, R2, RZ ;  /* 0x00000002ff07723e */ /* 0x002fe400048070ff */
[----:B------:R-:W2:Y:S02]  /*e120*/  LDL.LU R224, [R1+0x68] ;  /* 0x0000680001e07983 */ /* 0x000ea40000300800 */
[----:B------:R-:W-:Y:S01]  /*e130*/  F2FP.SATFINITE.E4M3.F32.PACK_AB_MERGE_C R11, RZ, R0, RZ ;  /* 0x00000000ff0b723e */ /* 0x000fe200048070ff */
[----:B----4-:R-:W-:Y:S02]  /*e140*/  FMUL R4, R225, UR27 ;  /* 0x0000001be1047c20 */ /* 0x010fe40008400000 */
[----:B------:R-:W4:Y:S01]  /*e150*/  LDL.LU R225, [R1+0x6c] ;  /* 0x00006c0001e17983 */ /* 0x000f220000300800 */
[----:B------:R-:W-:-:S03]  /*e160*/  FMUL R0, R226, UR27 ;  /* 0x0000001be2007c20 */ /* 0x000fc60008400000 */
[----:B------:R-:W4:Y:S01]  /*e170*/  LDL.LU R226, [R1+0x70] ;  /* 0x0000700001e27983 */ /* 0x000f220000300800 */
[----:B------:R-:W-:-:S03]  /*e180*/  FMUL R2, R227, UR27 ;  /* 0x0000001be3027c20 */ /* 0x000fc60008400000 */
[----:B------:R-:W4:Y:S01]  /*e190*/  LDL.LU R227, [R1+0x74] ;  /* 0x0000740001e37983 */ /* 0x000f220000300800 */
[C---:B------:R-:W-:Y:S02]  /*e1a0*/  ISETP.LT.OR P5, PT, R34.reuse, 0xda, !P0 ;  /* 0x000000da2200780c */ /* 0x040fe400047a1670 */
[C---:B------:R-:W-:Y:S02]  /*e1b0*/  ISETP.LT.OR P2, PT, R34.reuse, 0xe1, !P1 ;  /* 0x000000e12200780c */ /* 0x040fe40004f41670 */
[C---:B------:R-:W-:Y:S02]  /*e1c0*/  ISETP.LT.OR P3, PT, R34.reuse, 0xe2, !P1 ;  /* 0x000000e22200780c */ /* 0x040fe40004f61670 */
[C---:B------:R-:W-:Y:S02]  /*e1d0*/  ISETP.LT.OR P4, PT, R34.reuse, 0xe1, !P0 ;  /* 0x000000e12200780c */ /* 0x040fe40004781670 */
[----:B------:R-:W-:-:S05]  /*e1e0*/  ISETP.LT.OR P6, PT, R34, 0xe9, !P1 ;  /* 0x000000e92200780c */ /* 0x000fca0004fc1670 */
[----:B------:R0:W-:Y:S01]  /*e1f0*/  @!P5 STG.E.U8 desc[UR24][R26.64+0xd9], R13 ;  /* 0x0000d90d1a00d986 */ /* 0x0001e2000c101118 */
[C---:B------:R-:W-:Y:S02]  /*e200*/  ISETP.LT.OR P5, PT, R34.reuse, 0xe2, !P0 ;  /* 0x000000e22200780c */ /* 0x040fe400047a1670 */
[----:B------:R-:W-:Y:S01]  /*e210*/  F2FP.SATFINITE.E4M3.F32.PACK_AB_MERGE_C R9, RZ, R3, RZ ;  /* 0x00000003ff09723e */ /* 0x000fe200048070ff */
[----:B------:R1:W-:Y:S01]  /*e220*/  @!P2 STG.E.U8 desc[UR24][R24.64+0xe0], R5 ;  /* 0x0000e0051800a986 */ /* 0x0003e2000c101118 */
[----:B------:R-:W-:-:S03]  /*e230*/  ISETP.LT.OR P2, PT, R34, 0xea, !P1 ;  /* 0x000000ea2200780c */ /* 0x000fc60004f41670 */
[----:B------:R1:W-:Y:S01]  /*e240*/  @!P3 STG.E.U8 desc[UR24][R24.64+0xe1], R7 ;  /* 0x0000e1071800b986 */ /* 0x0003e2000c101118 */
[----:B0-----:R-:W-:-:S03]  /*e250*/  F2FP.SATFINITE.E4M3.F32.PACK_AB_MERGE_C R13, RZ, R4, RZ ;  /* 0x00000004ff0d723e */ /* 0x001fc600048070ff */
[----:B------:R0:W-:Y:S01]  /*e260*/  @!P4 STG.E.U8 desc[UR24][R26.64+0xe0], R9 ;  /* 0x0000e0091a00c986 */ /* 0x0001e2000c101118 */
[C---:B------:R-:W-:Y:S02]  /*e270*/  ISETP.LT.OR P3, PT, R34.reuse, 0xe9, !P0 ;  /* 0x000000e92200780c */ /* 0x040fe40004761670 */
[----:B------:R-:W-:Y:S01]  /*e280*/  ISETP.LT.OR P4, PT, R34, 0xea, !P0 ;  /* 0x000000ea2200780c */ /* 0x000fe20004781670 */
[----:B------:R3:W-:Y:S01]  /*e290*/  @!P5 STG.E.U8 desc[UR24][R26.64+0xe1], R11 ;  /* 0x0000e10b1a00d986 */ /* 0x0007e2000c101118 */
[----:B-1----:R-:W-:-:S03]  /*e2a0*/  F2FP.SATFINITE.E4M3.F32.PACK_AB_MERGE_C R5, RZ, R0, RZ ;  /* 0x00000000ff05723e */ /* 0x002fc600048070ff */
[----:B------:R1:W-:Y:S01]  /*e2b0*/  @!P6 STG.E.U8 desc[UR24][R24.64+0xe8], R13 ;  /* 0x0000e80d1800e986 */ /* 0x0003e2000c101118 */
[----:B------:R-:W-:Y:S01]  /*e2c0*/  ISETP.LT.OR P6, PT, R34, 0xf1, !P1 ;  /* 0x000000f12200780c */ /* 0x000fe20004fc1670 */
[----:B------:R-:W-:Y:S01]  /*e2d0*/  FMUL R0, R218, UR27 ;  /* 0x0000001bda007c20 */ /* 0x000fe20008400000 */
[----:B------:R-:W-:Y:S01]  /*e2e0*/  FMUL R3, R221, UR27 ;  /* 0x0000001bdd037c20 */ /* 0x000fe20008400000 */
[----:B------:R-:W-:-:S03]  /*e2f0*/  F2FP.SATFINITE.E4M3.F32.PACK_AB_MERGE_C R7, RZ, R2, RZ ;  /* 0x00000002ff07723e */ /* 0x000fc600048070ff */
[----:B0-----:R-:W-:Y:S02]  /*e300*/  F2FP.SATFINITE.E4M3.F32.PACK_AB_MERGE_C R9, RZ, R0, RZ ;  /* 0x00000000ff09723e */ /* 0x001fe400048070ff */
[----:B------:R-:W-:Y:S01]  /*e310*/  F2FP.SATFINITE.E4M3.F32.PACK_AB_MERGE_C R3, RZ, R3, RZ ;  /* 0x00000003ff03723e */ /* 0x000fe200048070ff */
[----:B------:R-:W-:Y:S01]  /*e320*/  @!P2 STG.E.U8 desc[UR24][R24.64+0xe9], R5 ;  /* 0x0000e9051800a986 */ /* 0x000fe2000c101118 */
[C---:B------:R-:W-:Y:S02]  /*e330*/  ISETP.LT.OR P2, PT, R34.reuse, 0xf2, !P1 ;  /* 0x000000f22200780c */ /* 0x040fe40004f41670 */
[C---:B------:R-:W-:Y:S01]  /*e340*/  ISETP.LT.OR P5, PT, R34.reuse, 0xf1, !P0 ;  /* 0x000000f12200780c */ /* 0x040fe200047a1670 */
[----:B------:R0:W-:Y:S01]  /*e350*/  @!P3 STG.E.U8 desc[UR24][R26.64+0xe8], R7 ;  /* 0x0000e8071a00b986 */ /* 0x0001e2000c101118 */
[----:B------:R-:W-:-:S03]  /*e360*/  ISETP.LT.OR P3, PT, R34, 0xf9, !P1 ;  /* 0x000000f92200780c */ /* 0x000fc60004f61670 */
[----:B------:R0:W-:Y:S01]  /*e370*/  @!P4 STG.E.U8 desc[UR24][R26.64+0xe9], R9 ;  /* 0x0000e9091a00c986 */ /* 0x0001e2000c101118 */
[C---:B------:R-:W-:Y:S02]  /*e380*/  ISETP.LT.OR P4, PT, R34.reuse, 0xf2, !P0 ;  /* 0x000000f22200780c */ /* 0x040fe40004781670 */
[C---:B------:R-:W-:Y:S01]  /*e390*/  ISETP.LT.OR P1, PT, R34.reuse, 0xfa, !P1 ;  /* 0x000000fa2200780c */ /* 0x040fe20004f21670 */
[----:B------:R4:W-:Y:S01]  /*e3a0*/  @!P6 STG.E.U8 desc[UR24][R24.64+0xf0], R3 ;  /* 0x0000f0031800e986 */ /* 0x0009e2000c101118 */
[C---:B------:R-:W-:Y:S02]  /*e3b0*/  ISETP.LT.OR P6, PT, R34.reuse, 0xf9, !P0 ;  /* 0x000000f92200780c */ /* 0x040fe400047c1670 */
[----:B------:R-:W-:Y:S01]  /*e3c0*/  ISETP.LT.OR P0, PT, R34, 0xfa, !P0 ;  /* 0x000000fa2200780c */ /* 0x000fe20004701670 */
[----:B------:R-:W-:Y:S01]  /*e3d0*/  FMUL R4, R220, UR27 ;  /* 0x0000001bdc047c20 */ /* 0x000fe20008400000 */
[----:B---3--:R-:W-:-:S04]  /*e3e0*/  FMUL R0, R223, UR27 ;  /* 0x0000001bdf007c20 */ /* 0x008fc80008400000 */
[----:B------:R-:W-:Y:S02]  /*e3f0*/  F2FP.SATFINITE.E4M3.F32.PACK_AB_MERGE_C R11, RZ, R4, RZ ;  /* 0x00000004ff0b723e */ /* 0x000fe400048070ff */
[----:B-1----:R-:W-:Y:S01]  /*e400*/  F2FP.SATFINITE.E4M3.F32.PACK_AB_MERGE_C R13, RZ, R0, RZ ;  /* 0x00000000ff0d723e */ /* 0x002fe200048070ff */
[----:B------:R-:W-:Y:S01]  /*e410*/  FMUL R0, R222, UR27 ;  /* 0x0000001bde007c20 */ /* 0x000fe20008400000 */
[----:B--2---:R-:W-:-:S04]  /*e420*/  FMUL R2, R224, UR27 ;  /* 0x0000001be0027c20 */ /* 0x004fc80008400000 */
[----:B0-----:R-:W-:Y:S01]  /*e430*/  F2FP.SATFINITE.E4M3.F32.PACK_AB_MERGE_C R7, RZ, R0, RZ ;  /* 0x00000000ff07723e */ /* 0x001fe200048070ff */
[----:B------:R0:W-:Y:S01]  /*e440*/  @!P2 STG.E.U8 desc[UR24][R24.64+0xf1], R11 ;  /* 0x0000f10b1800a986 */ /* 0x0001e2000c101118 */
[----:B------:R-:W-:Y:S01]  /*e450*/  F2FP.SATFINITE.E4M3.F32.PACK_AB_MERGE_C R9, RZ, R2, RZ ;  /* 0x00000002ff09723e */ /* 0x000fe200048070ff */
[----:B----4-:R-:W-:Y:S02]  /*e460*/  FMUL R3, R225, UR27 ;  /* 0x0000001be1037c20 */ /* 0x010fe40008400000 */
[----:B------:R0:W-:Y:S03]  /*e470*/  @!P5 STG.E.U8 desc[UR24][R26.64+0xf0], R13 ;  /* 0x0000f00d1a00d986 */ /* 0x0001e6000c101118 */
[----:B------:R-:W-:Y:S01]  /*e480*/  F2FP.SATFINITE.E4M3.F32.PACK_AB_MERGE_C R3, RZ, R3, RZ ;  /* 0x00000003ff03723e */ /* 0x000fe200048070ff */
[----:B------:R0:W-:Y:S04]  /*e490*/  @!P4 STG.E.U8 desc[UR24][R26.64+0xf1], R7 ;  /* 0x0000f1071a00c986 */ /* 0x0001e8000c101118 */
[----:B------:R0:W-:Y:S04]  /*e4a0*/  @!P3 STG.E.U8 desc[UR24][R24.64+0xf8], R9 ;  /* 0x0000f8091800b986 */ /* 0x0001e8000c101118 */
[----:B------:R0:W-:Y:S01]  /*e4b0*/  @!P1 STG.E.U8 desc[UR24][R24.64+0xf9], R3 ;  /* 0x0000f90318009986 */ /* 0x0001e2000c101118 */
[----:B------:R-:W-:Y:S01]  /*e4c0*/  FMUL R4, R226, UR27 ;  /* 0x0000001be2047c20 */ /* 0x000fe20008400000 */
[----:B------:R-:W-:-:S04]  /*e4d0*/  FMUL R5, R227, UR27 ;  /* 0x0000001be3057c20 */ /* 0x000fc80008400000 */
[----:B------:R-:W-:Y:S02]  /*e4e0*/  F2FP.SATFINITE.E4M3.F32.PACK_AB_MERGE_C R15, RZ, R4, RZ ;  /* 0x00000004ff0f723e */ /* 0x000fe400048070ff */
[----:B------:R-:W-:-:S03]  /*e4f0*/  F2FP.SATFINITE.E4M3.F32.PACK_AB_MERGE_C R5, RZ, R5, RZ ;  /* 0x00000005ff05723e */ /* 0x000fc600048070ff */
[----:B------:R0:W-:Y:S04]  /*e500*/  @!P6 STG.E.U8 desc[UR24][R26.64+0xf8], R15 ;  /* 0x0000f80f1a00e986 */ /* 0x0001e8000c101118 */
[----:B------:R0:W-:Y:S02]  /*e510*/  @!P0 STG.E.U8 desc[UR24][R26.64+0xf9], R5 ;  /* 0x0000f9051a008986 */ /* 0x0001e4000c101118 */
.L_x_292:
[----:B------:R-:W-:Y:S05]  /*e520*/  BSYNC B0 ;  /* 0x0000000000007941 */ /* 0x000fea0003800000 */
.L_x_34:
[----:B0-----:R-:W2:Y:S01]  /*e530*/  LDL.LU R5, [R1+0x80] ;  /* 0x0000800001057983 */ /* 0x001ea20000300800 */
[----:B------:R-:W-:Y:S01]  /*e540*/  IMAD.U32 R2, RZ, RZ, UR22 ;  /* 0x00000016ff027e24 */ /* 0x000fe2000f8e00ff */
[----:B------:R-:W-:Y:S02]  /*e550*/  ULDC.64 UR4, c[0x0][0x650] ;  /* 0x0001940000047ab9 */ /* 0x000fe40000000a00 */
[----:B------:R-:W3:Y:S01]  /*e560*/  LDL.LU R4, [R1+0x7c] ;  /* 0x00007c0001047983 */ /* 0x000ee20000300800 */
[----:B------:R-:W-:Y:S02]  /*e570*/  IMAD.U32 R3, RZ, RZ, UR23 ;  /* 0x00000017ff037e24 */ /* 0x000fe4000f8e00ff */
[----:B------:R-:W-:Y:S02]  /*e580*/  IMAD.U32 R3, RZ, RZ, UR7 ;  /* 0x00000007ff037e24 */ /* 0x000fe4000f8e00ff */
[----:B------:R-:W-:Y:S02]  /*e590*/  IMAD.MOV.U32 R6, RZ, RZ, -0x1 ;  /* 0xffffffffff067424 */ /* 0x000fe400078e00ff */
[----:B-----5:R-:W-:-:S04]  /*e5a0*/  IMAD.U32 R0, RZ, RZ, UR20 ;  /* 0x00000014ff007e24 */ /* 0x020fc8000f8e00ff */
[----:B------:R0:W-:Y:S02]  /*e5b0*/  SYNCS.ARRIVE.TRANS64.A1T0 RZ, [R0+UR36], RZ ;  /* 0x000000ff00ff79a7 */ /* 0x0001e40008100024 */
[----:B0-----:R-:W-:Y:S02]  /*e5c0*/  PRMT R0, RZ, 0x7610, R0 ;  /* 0x00007610ff007816 */ /* 0x001fe40000000000 */
[----:B--2---:R-:W-:-:S04]  /*e5d0*/  LEA R5, P0, R2, R5, 0x1 ;  /* 0x0000000502057211 */ /* 0x004fc800078008ff */
[----:B---3--:R-:W-:Y:S01]  /*e5e0*/  LEA.HI.X R4, R2, R4, R3, 0x1, P0 ;  /* 0x0000000402047211 */ /* 0x008fe200000f0c03 */
[----:B------:R-:W-:Y:S01]  /*e5f0*/  IMAD.MOV.U32 R2, RZ, RZ, -0x1 ;  /* 0xffffffffff027424 */ /* 0x000fe200078e00ff */
[----:B------:R0:W-:Y:S01]  /*e600*/  STL [R1+0x80], R5 ;  /* 0x0000800501007387 */ /* 0x0001e20000100800 */
[----:B------:R-:W-:Y:S01]  /*e610*/  IMAD.MOV.U32 R3, RZ, RZ, -0x1 ;  /* 0xffffffffff037424 */ /* 0x000fe200078e00ff */
[----:B------:R-:W-:Y:S02]  /*e620*/  ISETP.GE.U32.AND P0, PT, R5, UR4, PT ;  /* 0x0000000405007c0c */ /* 0x000fe4000bf06070 */
[----:B------:R0:W-:Y:S02]  /*e630*/  STL [R1+0x7c], R4 ;  /* 0x00007c0401007387 */ /* 0x0001e40000100800 */
[----:B------:R-:W-:Y:S02]  /*e640*/  ISETP.GE.U32.AND.EX P0, PT, R4, UR5, PT, P0 ;  /* 0x0000000504007c0c */ /* 0x000fe4000bf06100 */
[----:B------:R0:W-:Y:S04]  /*e650*/  STL [R1+0x84], R6 ;  /* 0x0000840601007387 */ /* 0x0001e80000100800 */
[----:B------:R0:W-:Y:S04]  /*e660*/  STL [R1+0x78], R2 ;  /* 0x0000780201007387 */ /* 0x0001e80000100800 */
[----:B------:R0:W-:Y:S03]  /*e670*/  STL [R1+0x88], R3 ;  /* 0x0000880301007387 */ /* 0x0001e60000100800 */
[----:B------:R-:W-:Y:S05]  /*e680*/  @P0 BRA `(.L_x_293) ;  /* 0x0000000400940947 */ /* 0x000fea0003800000 */
[----:B------:R-:W2:Y:S01]  /*e690*/  S2UR UR8, SR_CTAID.X ;  /* 0x00000000000879c3 */ /* 0x000ea20000002500 */
[----:B------:R-:W-:Y:S01]  /*e6a0*/  ULDC.64 UR4, c[0x0][0x628] ;  /* 0x00018a0000047ab9 */ /* 0x000fe20000000a00 */
[----:B------:R-:W-:Y:S01]  /*e6b0*/  ULDC UR6, c[0x0][0x150] ;  /* 0x0000540000067ab9 */ /* 0x000fe20000000800 */
[----:B------:R-:W-:Y:S01]  /*e6c0*/  ISETP.NE.U32.AND P0, PT, RZ, UR4, PT ;  /* 0x00000004ff007c0c */ /* 0x000fe2000bf05070 */
[----:B------:R-:W-:Y:S01]  /*e6d0*/  ULDC UR30, c[0x0][0x630] ;  /* 0x00018c00001e7ab9 */ /* 0x000fe20000000800 */
[C---:B------:R-:W-:Y:S01]  /*e6e0*/  R2UR UR31, R5.reuse ;  /* 0x00000000051f72ca */ /* 0x040fe200000e0000 */
[----:B------:R-:W-:Y:S01]  /*e6f0*/  ULDC UR33, c[0x0][0x154] ;  /* 0x0000550000217ab9 */ /* 0x000fe20000000800 */
[----:B------:R-:W-:Y:S01]  /*e700*/  ISETP.NE.AND.EX P0, PT, RZ, UR5, PT, P0 ;  /* 0x00000005ff007c0c */ /* 0x000fe2000bf05300 */
[----:B------:R-:W3:Y:S01]  /*e710*/  S2UR UR41, SR_CTAID.Y ;  /* 0x00000000002979c3 */ /* 0x000ee20000002600 */
[----:B------:R-:W-:Y:S02]  /*e720*/  R2UR UR32, R4 ;  /* 0x00000000042072ca */ /* 0x000fe400000e0000 */
[----:B------:R-:W-:-:S02]  /*e730*/  R2UR UR28, R5 ;  /* 0x00000000051c72ca */ /* 0x000fc400000e0000 */
[----:B------:R-:W-:Y:S02]  /*e740*/  R2UR UR29, R4 ;  /* 0x00000000041d72ca */ /* 0x000fe400000e0000 */
[----:B--2---:R-:W-:-:S05]  /*e750*/  I2FP.F32.U32 R0, UR8 ;  /* 0x0000000800007c45 */ /* 0x004fca0008201000 */
[----:B------:R-:W-:-:S04]  /*e760*/  FMUL R0, R0, UR6 ;  /* 0x0000000600007c20 */ /* 0x000fc80008400000 */
[----:B0-----:R0:W2:Y:S01]  /*e770*/  F2I.U32.TRUNC.NTZ R2, R0 ;  /* 0x0000000000027305 */ /* 0x0010a2000020f000 */
[----:B---3--:R-:W-:Y:S05]  /*e780*/  @!P0 BRA `(.L_x_294) ;  /* 0x0000000000308947 */ /* 0x008fea0003800000 */
[----:B------:R-:W-:Y:S01]  /*e790*/  R2UR UR9, R5 ;  /* 0x00000000050972ca */ /* 0x000fe200000e0000 */
[----:B------:R-:W-:Y:S01]  /*e7a0*/  ULDC UR6, c[0x0][0x634] ;  /* 0x00018d0000067ab9 */ /* 0x000fe20000000800 */
[----:B------:R-:W-:-:S11]  /*e7b0*/  R2UR UR10, R4 ;  /* 0x00000000040a72ca */ /* 0x000fd600000e0000 */
[----:B------:R-:W-:-:S04]  /*e7c0*/  UIADD3 UR6, UP0, UR9, UR6, URZ ;  /* 0x0000000609067290 */ /* 0x000fc8000ff1e03f */
[----:B------:R-:W-:Y:S02]  /*e7d0*/  UIADD3.X UR9, URZ, UR10, URZ, UP0, !UPT ;  /* 0x0000000a3f097290 */ /* 0x000fe400087fe43f */
[----:B------:R-:W-:Y:S02]  /*e7e0*/  UIMAD.WIDE.U32 UR18, UR6, UR4, URZ ;  /* 0x00000004061272a5 */ /* 0x000fe4000f8e003f */
[----:B------:R-:W-:-:S04]  /*e7f0*/  UIMAD.WIDE.U32 UR10, UR9, UR4, URZ ;  /* 0x00000004090a72a5 */ /* 0x000fc8000f8e003f */
[----:B------:R-:W-:-:S04]  /*e800*/  UIMAD.WIDE.U32 UR10, UP0, UR6, UR5, UR10 ;  /* 0x00000005060a72a5 */ /* 0x000fc8000f80000a */
[----:B------:R-:W-:Y:S02]  /*e810*/  UIADD3.X UR29, URZ, URZ, URZ, UP0, !UPT ;  /* 0x0000003f3f1d7290 */ /* 0x000fe400087fe43f */
[----:B------:R-:W-:Y:S01]  /*e820*/  UIADD3 URZ, UP0, UR19, UR10, URZ ;  /* 0x0000000a133f7290 */ /* 0x000fe2000ff1e03f */
[----:B------:R-:W-:-:S03]  /*e830*/  UMOV UR28, UR11 ;  /* 0x0000000b001c7c82 */ /* 0x000fc60008000000 */
[----:B------:R-:W-:-:S12]  /*e840*/  UIMAD.WIDE.U32.X UR28, UR9, UR5, UR28, UP0 ;  /* 0x00000005091c72a5 */ /* 0x000fd800080e041c */
.L_x_294:
[----:B0-----:R-:W-:Y:S01]  /*e850*/  I2FP.F32.U32 R0, UR41 ;  /* 0x0000002900007c45 */ /* 0x001fe20008201000 */
[----:B------:R-:W-:Y:S01]  /*e860*/  USHF.R.U64 UR6, UR28, UR30, UR29 ;  /* 0x0000001e1c067299 */ /* 0x000fe2000800121d */
[----:B--2---:R-:W-:Y:S01]  /*e870*/  R2UR UR19, R2 ;  /* 0x00000000021372ca */ /* 0x004fe200000e0000 */
[----:B------:R-:W-:Y:S02]  /*e880*/  USHF.R.U32.HI UR4, URZ, UR30, UR29 ;  /* 0x0000001e3f047299 */ /* 0x000fe4000801161d */
[----:B------:R-:W-:Y:S01]  /*e890*/  FMUL R0, R0, UR33 ;  /* 0x0000002100007c20 */ /* 0x000fe20008400000 */
[----:B------:R-:W-:Y:S01]  /*e8a0*/  UIADD3 UR18, UP0, URZ, -UR6, URZ ;  /* 0x800000063f127290 */ /* 0x000fe2000ff1e03f */
[----:B------:R-:W-:Y:S01]  /*e8b0*/  UMOV UR10, UR31 ;  /* 0x0000001f000a7c82 */ /* 0x000fe20008000000 */
[----:B------:R-:W-:Y:S02]  /*e8c0*/  UMOV UR11, UR32 ;  /* 0x00000020000b7c82 */ /* 0x000fe40008000000 */
[----:B------:R-:W-:Y:S01]  /*e8d0*/  UIADD3.X UR9, URZ, ~UR4, URZ, UP0, !UPT ;  /* 0x800000043f097290 */ /* 0x000fe200087fe43f */
[----:B------:R-:W0:Y:S01]  /*e8e0*/  F2I.U32.TRUNC.NTZ R0, R0 ;  /* 0x0000000000007305 */ /* 0x000e22000020f000 */
[----:B------:R-:W-:Y:S01]  /*e8f0*/  ULDC UR44, c[0x0][0x658] ;  /* 0x00019600002c7ab9 */ /* 0x000fe20000000800 */
[----:B------:R-:W-:Y:S01]  /*e900*/  ULDC.64 UR4, c[0x0][0x620] ;  /* 0x0001880000047ab9 */ /* 0x000fe20000000a00 */
[----:B------:R-:W-:Y:S01]  /*e910*/  UMOV UR30, 0xffffffff ;  /* 0xffffffff001e7882 */ /* 0x000fe20000000000 */
[----:B------:R-:W-:-:S02]  /*e920*/  UIMAD UR9, UR9, UR4, URZ ;  /* 0x00000004090972a4 */ /* 0x000fc4000f8e023f */
[----:B------:R-:W-:Y:S02]  /*e930*/  UIMAD.WIDE.U32 UR10, UR18, UR4, UR10 ;  /* 0x00000004120a72a5 */ /* 0x000fe4000f8e000a */
[----:B------:R-:W-:Y:S02]  /*e940*/  UIMAD UR9, UR18, UR5, UR9 ;  /* 0x00000005120972a4 */ /* 0x000fe4000f8e0209 */
[----:B------:R-:W-:Y:S02]  /*e950*/  USHF.L.U32 UR32, UR30, UR44, URZ ;  /* 0x0000002c1e207299 */ /* 0x000fe4000800063f */
[----:B------:R-:W-:Y:S01]  /*e960*/  UIADD3 UR9, UR11, UR9, URZ ;  /* 0x000000090b097290 */ /* 0x000fe2000fffe03f */
[----:B------:R-:W-:Y:S01]  /*e970*/  ULDC UR18, c[0x0][0x618] ;  /* 0x0001860000127ab9 */ /* 0x000fe20000000800 */
[----:B0-----:R-:W-:Y:S01]  /*e980*/  R2UR UR34, R0 ;  /* 0x00000000002272ca */ /* 0x001fe200000e0000 */
[----:B------:R-:W-:Y:S01]  /*e990*/  ULDC.64 UR4, c[0x0][0x640] ;  /* 0x0001900000047ab9 */ /* 0x000fe20000000a00 */
[----:B------:R-:W-:Y:S01]  /*e9a0*/  USHF.R.U64 UR30, UR10, UR18, UR9 ;  /* 0x000000120a1e7299 */ /* 0x000fe20008001209 */
[----:B------:R-:W-:Y:S01]  /*e9b0*/  ISETP.NE.U32.AND P0, PT, RZ, UR4, PT ;  /* 0x00000004ff007c0c */ /* 0x000fe2000bf05070 */
[----:B------:R-:W-:Y:S01]  /*e9c0*/  USHF.R.U32.HI UR9, URZ, UR18, UR9 ;  /* 0x000000123f097299 */ /* 0x000fe20008011609 */
[----:B------:R-:W-:-:S02]  /*e9d0*/  ULDC UR42, c[0x0][0x608] ;  /* 0x00018200002a7ab9 */ /* 0x000fc40000000800 */
[----:B------:R-:W-:Y:S01]  /*e9e0*/  ISETP.NE.AND.EX P0, PT, RZ, UR5, PT, P0 ;  /* 0x00000005ff007c0c */ /* 0x000fe2000bf05300 */
[----:B------:R-:W-:Y:S02]  /*e9f0*/  USHF.R.U64 UR33, UR30, UR42, UR9 ;  /* 0x0000002a1e217299 */ /* 0x000fe40008001209 */
[----:B------:R-:W-:Y:S02]  /*ea00*/  USHF.R.U32.HI UR9, URZ, UR42, UR9 ;  /* 0x0000002a3f097299 */ /* 0x000fe40008011609 */
[----:B------:R-:W-:Y:S02]  /*ea10*/  UIADD3 UR10, -UR19, URZ, URZ ;  /* 0x0000003f130a7290 */ /* 0x000fe4000fffe13f */
[----:B------:R-:W-:Y:S02]  /*ea20*/  UIADD3 UR43, -UR34, URZ, URZ ;  /* 0x0000003f222b7290 */ /* 0x000fe4000fffe13f */
[----:B------:R-:W-:Y:S01]  /*ea30*/  USHF.R.U64 UR34, UR33, UR44, UR9 ;  /* 0x0000002c21227299 */ /* 0x000fe20008001209 */
[----:B------:R-:W-:Y:S01]  /*ea40*/  UMOV UR31, 0x1 ;  /* 0x00000001001f7882 */ /* 0x000fe20000000000 */
[----:B------:R-:W-:Y:S01]  /*ea50*/  ULDC UR40, c[0x0][0x144] ;  /* 0x0000510000287ab9 */ /* 0x000fe20000000800 */
[----:B------:R-:W-:Y:S01]  /*ea60*/  ULDC UR28, c[0x0][0x600] ;  /* 0x00018000001c7ab9 */ /* 0x000fe20000000800 */
[----:B------:R-:W-:-:S02]  /*ea70*/  USHF.L.U32 UR31, UR31, UR44, URZ ;  /* 0x0000002c1f1f7299 */ /* 0x000fc4000800063f */
[----:B------:R-:W-:Y:S02]  /*ea80*/  USHF.R.U32.HI UR19, URZ, UR44, UR9 ;  /* 0x0000002c3f137299 */ /* 0x000fe40008011609 */
[----:B------:R-:W-:Y:S02]  /*ea90*/  UIADD3 UR29, UR28, -0x1, URZ ;  /* 0xffffffff1c1d7890 */ /* 0x000fe4000fffe03f */
[----:B------:R-:W-:Y:S02]  /*eaa0*/  ULOP3.LUT UR32, URZ, UR32, URZ, 0x33, !UPT ;  /* 0x000000203f207292 */ /* 0x000fe4000f8e333f */
[----:B------:R-:W-:Y:S01]  /*eab0*/  UIMAD UR40, UR40, UR10, UR8 ;  /* 0x0000000a282872a4 */ /* 0x000fe2000f8e0208 */
[----:B------:R-:W-:Y:S01]  /*eac0*/  ULDC UR46, c[0x0][0x148] ;  /* 0x00005200002e7ab9 */ /* 0x000fe20000000800 */
[----:B------:R-:W-:Y:S01]  /*ead0*/  ULDC UR44, c[0x0][0x648] ;  /* 0x00019200002c7ab9 */ /* 0x000fe20000000800 */
[----:B------:R-:W-:Y:S01]  /*eae0*/  ULDC UR45, c[0x0][0x638] ;  /* 0x00018e00002d7ab9 */ /* 0x000fe20000000800 */
[----:B------:R-:W-:Y:S01]  /*eaf0*/  UMOV UR18, UR34 ;  /* 0x0000002200127c82 */ /* 0x000fe20008000000 */
[----:B------:R-:W-:Y:S07]  /*eb00*/  @!P0 BRA `(.L_x_295) ;  /* 0x0000000000288947 */ /* 0x000fee0003800000 */
        /* <DEDUP_REMOVED lines=10> */
.L_x_295:
[----:B------:R-:W-:Y:S01]  /*ebb0*/  USHF.R.U64 UR4, UR18, UR44, UR19 ;  /* 0x0000002c12047299 */ /* 0x000fe20008001213 */
[----:B------:R-:W-:Y:S01]  /*ebc0*/  IMAD.U32 R4, RZ, RZ, UR6 ;  /* 0x00000006ff047e24 */ /* 0x000fe2000f8e00ff */
[----:B------:R-:W-:Y:S01]  /*ebd0*/  ULOP3.LUT UR32, UR33, UR32, URZ, 0xc0, !UPT ;  /* 0x0000002021207292 */ /* 0x000fe2000f8ec03f */
[----:B------:R-:W-:Y:S01]  /*ebe0*/  IMAD.MOV.U32 R0, RZ, RZ, 0x1 ;  /* 0x00000001ff007424 */ /* 0x000fe200078e00ff */
[----:B------:R-:W-:Y:S02]  /*ebf0*/  UIADD3 UR5, -UR4, URZ, URZ ;  /* 0x0000003f04057290 */ /* 0x000fe4000fffe13f */
[----:B------:R-:W-:Y:S01]  /*ec00*/  @UP2 UIMAD UR40, UR46, UR43, UR41 ;  /* 0x0000002b2e2822a4 */ /* 0x000fe2000f8e0229 */
        /* <DEDUP_REMOVED lines=13> */
.L_x_293:
[----:B------:R-:W-:Y:S01]  /*ece0*/  UIADD3 UR15, UR37, UR15, URZ ;  /* 0x0000000f250f7290 */ /* 0x000fe2000fffe03f */
[----:B------:R-:W-:Y:S01]  /*ecf0*/  LOP3.LUT P0, RZ, R0, 0xff, RZ, 0xc0, !PT ;  /* 0x000000ff00ff7812 */ /* 0x000fe2000780c0ff */
[----:B------:R-:W-:Y:S02]  /*ed00*/  ULOP3.LUT UR35, UR35, 0x1, URZ, 0x3c, !UPT ;  /* 0x0000000123237892 */ /* 0x000fe4000f8e3c3f */
[----:B------:R-:W-:Y:S02]  /*ed10*/  USHF.R.U32.HI UR4, URZ, 0x2, UR15 ;  /* 0x000000023f047899 */ /* 0x000fe4000801160f */
[----:B------:R-:W-:Y:S02]  /*ed20*/  UISETP.GT.U32.AND UP0, UPT, UR15, 0x3, UPT ;  /* 0x000000030f00788c */ /* 0x000fe4000bf04070 */
[----:B------:R-:W-:Y:S02]  /*ed30*/  ULOP3.LUT UR4, UR4, 0x1, URZ, 0xc0, !UPT ;  /* 0x0000000104047892 */ /* 0x000fe4000f8ec03f */
[----:B------:R-:W-:-:S02]  /*ed40*/  UISETP.LT.U32.AND UP0, UPT, UR37, 0x4, UP0 ;  /* 0x000000042500788c */ /* 0x000fc40008701070 */
[----:B------:R-:W-:Y:S02]  /*ed50*/  UISETP.NE.U32.AND UP1, UPT, UR4, 0x1, UPT ;  /* 0x000000010400788c */ /* 0x000fe4000bf25070 */
[----:B------:R-:W-:Y:S02]  /*ed60*/  USEL UR5, URZ, 0x1, !UP0 ;  /* 0x000000013f057887 */ /* 0x000fe4000c000000 */
[----:B------:R-:W-:Y:S02]  /*ed70*/  UISETP.GT.U32.AND UP1, UPT, UR37, 0x3, !UP1 ;  /* 0x000000032500788c */ /* 0x000fe4000cf24070 */
[----:B------:R-:W-:Y:S02]  /*ed80*/  ULOP3.LUT UR15, UR15, 0x3, URZ, 0xc0, !UPT ;  /* 0x000000030f0f7892 */ /* 0x000fe4000f8ec03f */
[----:B------:R-:W-:-:S04]  /*ed90*/  USEL UR4, URZ, 0x1, !UP1 ;  /* 0x000000013f047887 */ /* 0x000fc8000c800000 */
[----:B------:R-:W-:Y:S01]  /*eda0*/  ULOP3.LUT UR21, UR4, UR21, UR5, 0x96, !UPT ;  /* 0x0000001504157292 */ /* 0x000fe2000f8e9605 */
[----:B------:R-:W-:Y:S11]  /*edb0*/  @P0 BRA `(.L_x_296) ;  /* 0xffffff2800040947 */ /* 0x000ff6000383ffff */
[----:B------:R-:W-:Y:S05]  /*edc0*/  EXIT ;  /* 0x000000000000794d */ /* 0x000fea0003800000 */
.L_x_12:
[----:B------:R-:W-:-:S08]  /*edd0*/  ISETP.NE.AND P0, PT, RZ, UR8, PT ;  /* 0x00000008ff007c0c */ /* 0x000fd0000bf05270 */
[----:B01----:R-:W0:-:S00]  /*ede0*/  USETMAXREG.DEALLOC.CTAPOOL 0x28 ;  /* 0x00000028000079c8 */ /* 0x003e0000080e0500 */
[----:B------:R-:W-:Y:S05]  /*edf0*/  @P0 EXIT ;  /* 0x000000000000094d */ /* 0x000fea0003800000 */
[----:B0-----:R-:W-:Y:S01]  /*ee00*/  LOP3.LUT P0, RZ, R0, 0xff, RZ, 0xc0, !PT ;  /* 0x000000ff00ff7812 */ /* 0x001fe2000780c0ff */
[----:B------:R-:W-:Y:S02]  /*ee10*/  IMAD.MOV.U32 R0, RZ, RZ, 0x1 ;  /* 0x00000001ff007424 */ /* 0x000fe400078e00ff */
[----:B------:R-:W-:-:S10]  /*ee20*/  IMAD.MOV.U32 R8, RZ, RZ, RZ ;  /* 0x000000ffff087224 */ /* 0x000fd400078e00ff */
[----:B------:R-:W-:Y:S05]  /*ee30*/  @!P0 BRA `(.L_x_297) ;  /* 0x0000000c00508947 */ /* 0x000fea0003800000 */
[----:B------:R-:W-:Y:S01]  /*ee40*/  LOP3.LUT P0, RZ, R2, 0x1f, RZ, 0xc0, !PT ;  /* 0x0000001f02ff7812 */ /* 0x000fe2000780c0ff */
[----:B------:R-:W-:Y:S01]  /*ee50*/  ULDC UR5, c[0x0][0x658] ;  /* 0x0001960000057ab9 */ /* 0x000fe20000000800 */
[----:B------:R-:W-:Y:S01]  /*ee60*/  UMOV UR6, 0xffffffff ;  /* 0xffffffff00067882 */ /* 0x000fe20000000000 */
[----:B------:R-:W-:Y:S01]  /*ee70*/  BSSY B0, `(.L_x_297) ;  /* 0x00000d0000007945 */ /* 0x000fe20003800000 */
[----:B------:R-:W-:Y:S01]  /*ee80*/  USHF.L.U32 UR6, UR6, UR5, URZ ;  /* 0x0000000506067299 */ /* 0x000fe2000800063f */
[C---:B------:R-:W-:Y:S01]  /*ee90*/  ISETP.NE.AND P3, PT, R3.reuse, RZ, PT ;  /* 0x000000ff0300720c */ /* 0x040fe20003f65270 */
[----:B------:R-:W-:Y:S01]  /*eea0*/  IMAD.MOV.U32 R9, RZ, RZ, 0x1 ;  /* 0x00000001ff097424 */ /* 0x000fe200078e00ff */
[----:B------:R-:W-:Y:S01]  /*eeb0*/  ISETP.NE.OR P0, PT, R3, RZ, !P0 ;  /* 0x000000ff0300720c */ /* 0x000fe20004705670 */
[----:B------:R-:W-:Y:S01]  /*eec0*/  IMAD.MOV.U32 R0, RZ, RZ, 0x1 ;  /* 0x00000001ff007424 */ /* 0x000fe200078e00ff */
[----:B------:R-:W-:Y:S01]  /*eed0*/  ULDC UR4, c[0x0][0x600] ;  /* 0x0001800000047ab9 */ /* 0x000fe20000000800 */
[----:B------:R-:W-:Y:S01]  /*eee0*/  IMAD.MOV.U32 R8, RZ, RZ, RZ ;  /* 0x000000ffff087224 */ /* 0x000fe200078e00ff */
[----:B------:R-:W-:Y:S01]  /*eef0*/  UMOV UR8, 0x1 ;  /* 0x0000000100087882 */ /* 0x000fe20000000000 */
[----:B------:R-:W-:-:S02]  /*ef00*/  UIADD3 UR27, UR14, 0x1, URZ ;  /* 0x000000010e1b7890 */ /* 0x000fc4000fffe03f */
[----:B------:R-:W-:Y:S02]  /*ef10*/  ULOP3.LUT UR26, UR13, 0x2, URZ, 0xfc, !UPT ;  /* 0x000000020d1a7892 */ /* 0x000fe4000f8efc3f */
[----:B------:R-:W-:Y:S02]  /*ef20*/  UIADD3 UR4, UR4, -0x1, URZ ;  /* 0xffffffff04047890 */ /* 0x000fe4000fffe03f */
[----:B------:R-:W-:Y:S02]  /*ef30*/  USHF.L.U32 UR5, UR8, UR5, URZ ;  /* 0x0000000508057299 */ /* 0x000fe4000800063f */
[----:B------:R-:W-:Y:S01]  /*ef40*/  ULOP3.LUT UR6, URZ, UR6, URZ, 0x33, !UPT ;  /* 0x000000063f067292 */ /* 0x000fe2000f8e333f */
[----:B------:R-:W-:-:S11]  /*ef50*/  ULDC.64 UR24, c[0x0][0x198] ;  /* 0x0000660000187ab9 */ /* 0x000fd60000000a00 */
.L_x_309:
[----:B------:R-:W-:-:S03]  /*ef60*/  UMOV UR8, 0xffffffff ;  /* 0xffffffff00087882 */ /* 0x000fc60000000000 */
[----:B01----:R-:W-:Y:S05]  /*ef70*/  BRA.DIV UR8, `(.L_x_298) ;  /* 0x00000012082c7947 */ /* 0x003fea000b800000 */
[----:B------:R-:W-:-:S13]  /*ef80*/  ELECT P1, URZ, PT ;  /* 0x00000000003f782f */ /* 0x000fda0003820000 */
.L_x_322:
[----:B------:R-:W0:Y:S01]  /*ef90*/  LDC R2, c[0x0][0x28c] ;  /* 0x0000a300ff027b82 */ /* 0x000e220000000800 */
[----:B------:R-:W-:Y:S01]  /*efa0*/  BSSY B1, `(.L_x_299) ;  /* 0x000003b000017945 */ /* 0x000fe20003800000 */
[----:B0-----:R-:W-:-:S13]  /*efb0*/  ISETP.LT.OR P1, PT, R2, 0x1, !P1 ;  /* 0x000000010200780c */ /* 0x001fda0004f21670 */
[----:B------:R-:W-:Y:S05]  /*efc0*/  @P1 BRA `(.L_x_300) ;  /* 0x0000000000e01947 */ /* 0x000fea0003800000 */
[----:B------:R-:W2:Y:S04]  /*efd0*/  LDL.LU R4, [R1+0x88] ;  /* 0x0000880001047983 */ /* 0x000ea80000300800 */
[----:B------:R-:W3:Y:S01]  /*efe0*/  LDL.LU R3, [R1+0x84] ;  /* 0x0000840001037983 */ /* 0x000ee20000300800 */
[----:B------:R-:W-:Y:S02]  /*eff0*/  IMAD.MOV.U32 R12, RZ, RZ, RZ ;  /* 0x000000ffff0c7224 */ /* 0x000fe400078e00ff */
[----:B------:R-:W-:Y:S02]  /*f000*/  IMAD.U32 R13, RZ, RZ, UR27 ;  /* 0x0000001bff0d7e24 */ /* 0x000fe4000f8e00ff */
[----:B------:R-:W-:Y:S02]  /*f010*/  IMAD.MOV.U32 R2, RZ, RZ, R0 ;  /* 0x000000ffff027224 */ /* 0x000fe400078e0000 */
[----:B--2---:R-:W-:-:S02]  /*f020*/  IMAD.SHL.U32 R6, R4, 0x100, RZ ;  /* 0x0000010004067824 */ /* 0x004fc400078e00ff */
[----:B---3--:R-:W-:Y:S02]  /*f030*/  IMAD.SHL.U32 R7, R3, 0x40, RZ ;  /* 0x0000004003077824 */ /* 0x008fe400078e00ff */
[----:B------:R-:W-:-:S07]  /*f040*/  IMAD.MOV.U32 R3, RZ, RZ, R8 ;  /* 0x000000ffff037224 */ /* 0x000fce00078e0008 */
.L_x_304:
[----:B------:R-:W0:Y:S01]  /*f050*/  S2R R5, SR_CgaCtaId ;  /* 0x0000000000057919 */ /* 0x000e220000008800 */
[----:B------:R-:W-:-:S04]  /*f060*/  MOV R4, 0x400 ;  /* 0x0000040000047802 */ /* 0x000fc80000000f00 */
[----:B0-----:R-:W-:Y:S02]  /*f070*/  LEA R10, R5, R4, 0x18 ;  /* 0x00000004050a7211 */ /* 0x001fe400078ec0ff */
[----:B------:R-:W-:Y:S01]  /*f080*/  SHF.L.U32 R4, R2, 0x1f, RZ ;  /* 0x0000001f02047819 */ /* 0x000fe200000006ff */
[----:B------:R-:W0:Y:S02]  /*f090*/  @!P3 LDC R5, c[0x0][0x500] ;  /* 0x00014000ff05bb82 */ /* 0x000e240000000800 */
[----:B------:R-:W-:-:S04]  /*f0a0*/  IMAD R11, R3, 0x8, R10 ;  /* 0x00000008030b7824 */ /* 0x000fc800078e020a */
[----:B------:R-:W1:Y:S02]  /*f0b0*/  SYNCS.PHASECHK.TRANS64.TRYWAIT P1, [R11+URZ+0x20], R4 ;  /* 0x000020040b0075a7 */ /* 0x000e64000802017f */
[----:B-1----:R-:W-:Y:S05]  /*f0c0*/  @!P1 BRA `(.L_x_301) ;  /* 0x0000000c00f89947 */ /* 0x002fea0003800000 */
.L_x_323:
[----:B------:R-:W-:Y:S01]  /*f0d0*/  UPRMT UR8, UR26, 0x9910, URZ ;  /* 0x000099101a087896 */ /* 0x000fe2000800003f */
[----:B0-----:R0:W-:Y:S03]  /*f0e0*/  @!P3 SYNCS.ARRIVE.TRANS64 RZ, [R11+URZ], R5 ;  /* 0x000000050bffb9a7 */ /* 0x0011e6000800003f */
[----:B------:R-:W-:-:S06]  /*f0f0*/  UISETP.NE.AND UP0, UPT, UR8, 0x2, UPT ;  /* 0x000000020800788c */ /* 0x000fcc000bf05270 */
[----:B------:R-:W-:-:S13]  /*f100*/  PLOP3.LUT P1, PT, PT, PT, UP0, 0x80, 0x0 ;  /* 0x000000000000781c */ /* 0x000fda0003f2f008 */
[----:B0-----:R-:W-:Y:S05]  /*f110*/  @P1 BRA `(.L_x_302) ;  /* 0x0000000000041947 */ /* 0x001fea0003800000 */
[----:B------:R-:W-:Y:S01]  /*f120*/  BPT.TRAP 0x1 ;  /* 0x000000040000795c */ /* 0x000fe20000300000 */
.L_x_302:
[----:B------:R-:W-:Y:S05]  /*f130*/  @P0 BRA `(.L_x_303) ;  /* 0x0000000000040947 */ /* 0x000fea0003800000 */
[----:B------:R-:W-:Y:S01]  /*f140*/  BPT.TRAP 0x1 ;  /* 0x000000040000795c */ /* 0x000fe20000300000 */
.L_x_303:
[----:B------:R-:W2:Y:S01]  /*f150*/  LDL R5, [R1+0x78] ;  /* 0x0000780001057983 */ /* 0x000ea20000100800 */
[--C-:B-1----:R-:W-:Y:S01]  /*f160*/  IMAD R4, R3, 0x800, R10.reuse ;  /* 0x0000080003047824 */ /* 0x102fe200078e020a */
[----:B------:R-:W-:Y:S01]  /*f170*/  R2UR UR20, R7 ;  /* 0x00000000071472ca */ /* 0x000fe200000e0000 */
[----:B------:R-:W-:Y:S01]  /*f180*/  IMAD R10, R3, 0x2000, R10 ;  /* 0x00002000030a7824 */ /* 0x000fe200078e020a */
[----:B------:R-:W-:Y:S01]  /*f190*/  R2UR UR9, R11 ;  /* 0x000000000b0972ca */ /* 0x000fe200000e0000 */
[----:B------:R-:W-:Y:S01]  /*f1a0*/  VIADD R13, R13, 0xffffffff ;  /* 0xffffffff0d0d7836 */ /* 0x000fe20000000000 */
[----:B------:R-:W-:Y:S01]  /*f1b0*/  R2UR UR8, R4 ;  /* 0x00000000040872ca */ /* 0x000fe200000e0000 */
[----:B------:R-:W-:Y:S01]  /*f1c0*/  UIADD3 UR16, UP0, UR24, 0xf0, URZ ;  /* 0x000000f018107890 */ /* 0x000fe2000ff1e03f */
[----:B------:R-:W-:Y:S01]  /*f1d0*/  R2UR UR11, R10 ;  /* 0x000000000a0b72ca */ /* 0x000fe200000e0000 */
[----:B------:R-:W-:Y:S01]  /*f1e0*/  UIADD3 UR28, UP1, UR24, 0x1f0, URZ ;  /* 0x000001f0181c7890 */ /* 0x000fe2000ff3e03f */
[----:B------:R-:W-:Y:S01]  /*f1f0*/  R2UR UR10, R12 ;  /* 0x000000000c0a72ca */ /* 0x000fe200000e0000 */
[----:B------:R-:W-:Y:S01]  /*f200*/  UIADD3.X UR17, URZ, UR25, URZ, UP0, !UPT ;  /* 0x000000193f117290 */ /* 0x000fe200087fe43f */
[----:B------:R-:W-:Y:S01]  /*f210*/  R2UR UR21, R6 ;  /* 0x00000000061572ca */ /* 0x000fe200000e0000 */
[----:B------:R-:W-:Y:S01]  /*f220*/  VIADD R3, R3, 0x1 ;  /* 0x0000000103037836 */ /* 0x000fe20000000000 */
[----:B------:R-:W-:Y:S01]  /*f230*/  ISETP.GT.AND P2, PT, R13, 0x1, PT ;  /* 0x000000010d00780c */ /* 0x000fe20003f44270 */
[----:B------:R-:W-:Y:S01]  /*f240*/  UIADD3.X UR29, URZ, UR25, URZ, UP1, !UPT ;  /* 0x000000193f1d7290 */ /* 0x000fe20008ffe43f */
[----:B------:R-:W-:Y:S01]  /*f250*/  VIADD R12, R12, 0x20 ;  /* 0x000000200c0c7836 */ /* 0x000fe20000000000 */
[----:B------:R-:W-:Y:S01]  /*f260*/  UMOV UR18, 0x0 ;  /* 0x0000000000127882 */ /* 0x000fe20000000000 */
[----:B------:R-:W-:Y:S01]  /*f270*/  UMOV UR19, 0x10000000 ;  /* 0x1000000000137882 */ /* 0x000fe20000000000 */
[----:B------:R-:W-:Y:S01]  /*f280*/  UIADD3 UR8, UR8, 0x180, URZ ;  /* 0x0000018008087890 */ /* 0x000fe2000fffe03f */
[----:B------:R-:W-:Y:S01]  /*f290*/  ISETP.NE.AND P1, PT, R3, 0x4, PT ;  /* 0x000000040300780c */ /* 0x000fe20003f25270 */
[----:B------:R-:W-:-:S03]  /*f2a0*/  UIADD3 UR15, UR11, 0x2180, URZ ;  /* 0x000021800b0f7890 */ /* 0x000fc6000fffe03f */
[----:B------:R-:W-:Y:S01]  /*f2b0*/  UMOV UR11, UR20 ;  /* 0x00000014000b7c82 */ /* 0x000fe20008000000 */
[----:B------:R-:W-:Y:S02]  /*f2c0*/  SEL R3, R3, RZ, P1 ;  /* 0x000000ff03037207 */ /* 0x000fe40000800000 */
[----:B--2---:R-:W-:Y:S02]  /*f2d0*/  R2UR UR12, R5 ;  /* 0x00000000050c72ca */ /* 0x004fe400000e0000 */
[----:B------:R-:W-:-:S04]  /*f2e0*/  SEL R5, RZ, 0x1, P1 ;  /* 0x00000001ff057807 */ /* 0x000fc80000800000 */
[----:B------:R-:W-:-:S07]  /*f2f0*/  LOP3.LUT R2, R2, R5, RZ, 0x3c, !PT ;  /* 0x0000000502027212 */ /* 0x000fce00078e3cff */
[----:B------:R0:W-:Y:S02]  /*f300*/  UTMALDG.3D [UR8], [UR16], desc[UR18] ;  /* 0x00001208100075b4 */ /* 0x0001e40008011000 */
[----:B0-----:R-:W-:Y:S01]  /*f310*/  UMOV UR8, UR15 ;  /* 0x0000000f00087c82 */ /* 0x001fe20008000000 */
[----:B------:R-:W-:Y:S02]  /*f320*/  UMOV UR11, UR21 ;  /* 0x00000015000b7c82 */ /* 0x000fe40008000000 */
[----:B------:R0:W-:Y:S02]  /*f330*/  UTMALDG.3D [UR8], [UR28], desc[UR18] ;  /* 0x000012081c0075b4 */ /* 0x0001e40008011000 */
[----:B0-----:R-:W-:Y:S05]  /*f340*/  @P2 BRA `(.L_x_304) ;  /* 0xfffffffc00402947 */ /* 0x001fea000383ffff */
.L_x_300:
[----:B------:R-:W-:Y:S05]  /*f350*/  BSYNC B1 ;  /* 0x0000000000017941 */ /* 0x000fea0003800000 */
.L_x_299:
[----:B------:R-:W2:Y:S01]  /*f360*/  LDL.LU R15, [R1+0x7c] ;  /* 0x00007c00010f7983 */ /* 0x000ea20000300800 */
[----:B------:R-:W-:Y:S01]  /*f370*/  LOP3.LUT P4, RZ, R9, 0xff, RZ, 0xc0, !PT ;  /* 0x000000ff09ff7812 */ /* 0x000fe2000788c0ff */
[----:B------:R-:W-:Y:S01]  /*f380*/  VIADD R8, R8, UR14 ;  /* 0x0000000e08087c36 */ /* 0x000fe20008000000 */
[----:B------:R-:W-:Y:S01]  /*f390*/  ULDC.64 UR8, c[0x0][0x650] ;  /* 0x0001940000087ab9 */ /* 0x000fe20000000a00 */
[----:B------:R-:W3:Y:S01]  /*f3a0*/  LDL.LU R14, [R1+0x80] ;  /* 0x00008000010e7983 */ /* 0x000ee20000300800 */
[----:B------:R-:W-:Y:S01]  /*f3b0*/  IMAD.MOV.U32 R5, RZ, RZ, -0x1 ;  /* 0xffffffffff057424 */ /* 0x000fe200078e00ff */
[----:B------:R-:W-:Y:S01]  /*f3c0*/  BSSY B1, `(.L_x_305) ;  /* 0x0000078000017945 */ /* 0x000fe20003800000 */
[----:B------:R-:W-:Y:S02]  /*f3d0*/  SHF.R.U32.HI R2, RZ, 0x2, R8 ;  /* 0x00000002ff027819 */ /* 0x000fe40000011608 */
[----:B------:R-:W-:Y:S02]  /*f3e0*/  ISETP.GT.U32.AND P1, PT, R8, 0x3, PT ;  /* 0x000000030800780c */ /* 0x000fe40003f24070 */
[----:B------:R-:W-:-:S02]  /*f3f0*/  LOP3.LUT R2, R2, 0x1, RZ, 0xc0, !PT ;  /* 0x0000000102027812 */ /* 0x000fc400078ec0ff */
[----:B------:R-:W-:Y:S01]  /*f400*/  LOP3.LUT R8, R8, 0x3, RZ, 0xc0, !PT ;  /* 0x0000000308087812 */ /* 0x000fe200078ec0ff */
[----:B------:R-:W0:Y:S01]  /*f410*/  @P4 S2R R4, SR_CgaCtaId ;  /* 0x0000000000044919 */ /* 0x000e220000008800 */
[----:B------:R-:W-:Y:S02]  /*f420*/  @P4 MOV R3, 0x400 ;  /* 0x0000040000034802 */ /* 0x000fe40000000f00 */
[----:B------:R-:W-:Y:S02]  /*f430*/  ISETP.NE.U32.AND P2, PT, R2, 0x1, PT ;  /* 0x000000010200780c */ /* 0x000fe40003f45070 */
[----:B------:R-:W-:Y:S02]  /*f440*/  PRMT R9, RZ, 0x7610, R9 ;  /* 0x00007610ff097816 */ /* 0x000fe40000000009 */
[----:B0-----:R-:W-:Y:S01]  /*f450*/  @P4 LEA R3, R4, R3, 0x18 ;  /* 0x0000000304034211 */ /* 0x001fe200078ec0ff */
[----:B------:R-:W-:-:S03]  /*f460*/  IMAD.U32 R4, RZ, RZ, UR14 ;  /* 0x0000000eff047e24 */ /* 0x000fc6000f8e00ff */
[----:B------:R0:W-:Y:S02]  /*f470*/  @P4 SYNCS.ARRIVE.TRANS64.A1T0 RZ, [R3+URZ+0x78], RZ ;  /* 0x000078ff03ff49a7 */ /* 0x0001e4000810003f */
[C---:B------:R-:W-:Y:S02]  /*f480*/  ISETP.LT.U32.AND P1, PT, R4.reuse, 0x4, P1 ;  /* 0x000000040400780c */ /* 0x040fe40000f21070 */
[----:B------:R-:W-:Y:S01]  /*f490*/  ISETP.GT.U32.AND P2, PT, R4, 0x3, !P2 ;  /* 0x000000030400780c */ /* 0x000fe20005744070 */
[----:B------:R-:W-:Y:S01]  /*f4a0*/  IMAD.MOV.U32 R4, RZ, RZ, -0x1 ;  /* 0xffffffffff047424 */ /* 0x000fe200078e00ff */
[----:B0-----:R-:W-:Y:S02]  /*f4b0*/  SEL R3, RZ, 0x1, !P1 ;  /* 0x00000001ff037807 */ /* 0x001fe40004800000 */
[----:B------:R-:W-:-:S04]  /*f4c0*/  SEL R2, RZ, 0x1, !P2 ;  /* 0x00000001ff027807 */ /* 0x000fc80005000000 */
[----:B------:R-:W-:Y:S01]  /*f4d0*/  LOP3.LUT R0, R2, R0, R3, 0x96, !PT ;  /* 0x0000000002007212 */ /* 0x000fe200078e9603 */
[----:B------:R-:W-:Y:S01]  /*f4e0*/  IMAD.MOV.U32 R3, RZ, RZ, -0x1 ;  /* 0xffffffffff037424 */ /* 0x000fe200078e00ff */
[----:B------:R-:W-:Y:S02]  /*f4f0*/  PRMT R2, RZ, 0x7610, R2 ;  /* 0x00007610ff027816 */ /* 0x000fe40000000002 */
[----:B---3--:R-:W-:-:S04]  /*f500*/  IADD3 R14, P4, R14, UR22, RZ ;  /* 0x000000160e0e7c10 */ /* 0x008fc8000ff9e0ff */
[----:B--2---:R-:W-:Y:S01]  /*f510*/  IADD3.X R15, R15, UR7, RZ, P4, !PT ;  /* 0x000000070f0f7c10 */ /* 0x004fe2000a7fe4ff */
[----:B------:R0:W-:Y:S01]  /*f520*/  STL [R1+0x80], R14 ;  /* 0x0000800e01007387 */ /* 0x0001e20000100800 */
[----:B------:R-:W-:-:S03]  /*f530*/  ISETP.GE.U32.AND P4, PT, R14, UR8, PT ;  /* 0x000000080e007c0c */ /* 0x000fc6000bf86070 */
[----:B------:R0:W-:Y:S01]  /*f540*/  STL [R1+0x7c], R15 ;  /* 0x00007c0f01007387 */ /* 0x0001e20000100800 */
[----:B------:R-:W-:-:S03]  /*f550*/  ISETP.GE.U32.AND.EX P1, PT, R15, UR9, PT, P4 ;  /* 0x000000090f007c0c */ /* 0x000fc6000bf26140 */
[----:B------:R0:W-:Y:S04]  /*f560*/  STL [R1+0x84], R5 ;  /* 0x0000840501007387 */ /* 0x0001e80000100800 */
[----:B------:R0:W-:Y:S04]  /*f570*/  STL [R1+0x88], R4 ;  /* 0x0000880401007387 */ /* 0x0001e80000100800 */
[----:B------:R0:W-:Y:S02]  /*f580*/  STL [R1+0x78], R3 ;  /* 0x0000780301007387 */ /* 0x0001e40000100800 */
[----:B------:R-:W-:Y:S05]  /*f590*/  @P1 BRA `(.L_x_306) ;  /* 0x0000000400681947 */ /* 0x000fea0003800000 */
[----:B------:R-:W0:Y:S01]  /*f5a0*/  S2UR UR8, SR_CTAID.X ;  /* 0x00000000000879c3 */ /* 0x000e220000002500 */
[----:B------:R-:W-:Y:S01]  /*f5b0*/  ULDC.64 UR10, c[0x0][0x628] ;  /* 0x00018a00000a7ab9 */ /* 0x000fe20000000a00 */
[----:B------:R-:W-:Y:S01]  /*f5c0*/  ULDC UR9, c[0x0][0x150] ;  /* 0x0000540000097ab9 */ /* 0x000fe20000000800 */
[----:B------:R-:W-:Y:S01]  /*f5d0*/  ISETP.NE.U32.AND P1, PT, RZ, UR10, PT ;  /* 0x0000000aff007c0c */ /* 0x000fe2000bf25070 */
[----:B------:R-:W-:Y:S01]  /*f5e0*/  ULDC UR12, c[0x0][0x630] ;  /* 0x00018c00000c7ab9 */ /* 0x000fe20000000800 */
[----:B------:R-:W-:Y:S01]  /*f5f0*/  ULDC UR16, c[0x0][0x154] ;  /* 0x0000550000107ab9 */ /* 0x000fe20000000800 */
[----:B------:R-:W-:Y:S01]  /*f600*/  IMAD.MOV.U32 R2, RZ, RZ, R14 ;  /* 0x000000ffff027224 */ /* 0x000fe200078e000e */
[----:B------:R-:W-:Y:S01]  /*f610*/  ISETP.NE.AND.EX P1, PT, RZ, UR11, PT, P1 ;  /* 0x0000000bff007c0c */ /* 0x000fe2000bf25310 */
[----:B------:R-:W1:Y:S01]  /*f620*/  S2UR UR15, SR_CTAID.Y ;  /* 0x00000000000f79c3 */ /* 0x000e620000002600 */
[----:B0-----:R-:W-:-:S05]  /*f630*/  I2FP.F32.U32 R3, UR8 ;  /* 0x0000000800037c45 */ /* 0x001fca0008201000 */
[----:B------:R-:W-:Y:S01]  /*f640*/  FMUL R12, R3, UR9 ;  /* 0x00000009030c7c20 */ /* 0x000fe20008400000 */
[----:B------:R-:W-:-:S05]  /*f650*/  IMAD.MOV.U32 R3, RZ, RZ, R15 ;  /* 0x000000ffff037224 */ /* 0x000fca00078e000f */
[----:B------:R-:W-:Y:S05]  /*f660*/  @!P1 BRA `(.L_x_307) ;  /* 0x0000000000289947 */ /* 0x000fea0003800000 */
[----:B------:R-:W-:Y:S02]  /*f670*/  ULDC UR9, c[0x0][0x634] ;  /* 0x00018d0000097ab9 */ /* 0x000fe40000000800 */
[----:B------:R-:W-:-:S05]  /*f680*/  IADD3 R7, P1, R14, UR9, RZ ;  /* 0x000000090e077c10 */ /* 0x000fca000ff3e0ff */
[----:B------:R-:W-:-:S04]  /*f690*/  IMAD.X R11, RZ, RZ, R15, P1 ;  /* 0x000000ffff0b7224 */ /* 0x000fc800008e060f */
[----:B------:R-:W-:-:S04]  /*f6a0*/  IMAD.WIDE.U32 R4, R11, UR10, RZ ;  /* 0x0000000a0b047c25 */ /* 0x000fc8000f8e00ff */
[----:B------:R-:W-:-:S04]  /*f6b0*/  IMAD.WIDE.U32 R4, P1, R7, UR11, R4 ;  /* 0x0000000b07047c25 */ /* 0x000fc8000f820004 */
[----:B------:R-:W-:-:S04]  /*f6c0*/  IMAD.WIDE.U32 R6, R7, UR10, RZ ;  /* 0x0000000a07067c25 */ /* 0x000fc8000f8e00ff */
[----:B------:R-:W-:Y:S01]  /*f6d0*/  IMAD.X R3, RZ, RZ, RZ, P1 ;  /* 0x000000ffff037224 */ /* 0x000fe200008e06ff */
[----:B------:R-:W-:Y:S01]  /*f6e0*/  IADD3 RZ, P1, R7, R4, RZ ;  /* 0x0000000407ff7210 */ /* 0x000fe20007f3e0ff */
[----:B------:R-:W-:-:S04]  /*f6f0*/  IMAD.MOV.U32 R2, RZ, RZ, R5 ;  /* 0x000000ffff027224 */ /* 0x000fc800078e0005 */
[----:B------:R-:W-:-:S08]  /*f700*/  IMAD.WIDE.U32.X R2, R11, UR11, R2, P1 ;  /* 0x0000000b0b027c25 */ /* 0x000fd000088e0402 */
.L_x_307:
[--C-:B------:R-:W-:Y:S01]  /*f710*/  SHF.R.U64 R10, R2, UR12, R3.reuse ;  /* 0x0000000c020a7c19 */ /* 0x100fe20008001203 */
[----:B------:R-:W0:Y:S01]  /*f720*/  F2I.U32.TRUNC.NTZ R12, R12 ;  /* 0x0000000c000c7305 */ /* 0x000e22000020f000 */
[----:B------:R-:W-:Y:S01]  /*f730*/  SHF.R.U32.HI R2, RZ, UR12, R3 ;  /* 0x0000000cff027c19 */ /* 0x000fe20008011603 */
[----:B------:R-:W-:Y:S01]  /*f740*/  ULDC.64 UR10, c[0x0][0x620] ;  /* 0x00018800000a7ab9 */ /* 0x000fe20000000a00 */
[----:B------:R-:W-:Y:S01]  /*f750*/  IADD3 R5, P1, RZ, -R10, RZ ;  /* 0x8000000aff057210 */ /* 0x000fe20007f3e0ff */
[----:B------:R-:W-:Y:S01]  /*f760*/  IMAD.MOV.U32 R3, RZ, RZ, R15 ;  /* 0x000000ffff037224 */ /* 0x000fe200078e000f */
[----:B-1----:R-:W-:Y:S01]  /*f770*/  I2FP.F32.U32 R4, UR15 ;  /* 0x0000000f00047c45 */ /* 0x002fe20008201000 */
[----:B------:R-:W-:Y:S01]  /*f780*/  ULDC UR12, c[0x0][0x658] ;  /* 0x00019600000c7ab9 */ /* 0x000fe20000000800 */
[----:B------:R-:W-:Y:S01]  /*f790*/  ULDC UR18, c[0x0][0x648] ;  /* 0x0001920000127ab9 */ /* 0x000fe20000000800 */
[----:B------:R-:W-:Y:S02]  /*f7a0*/  IMAD.X R2, RZ, RZ, ~R2, P1 ;  /* 0x000000ffff027224 */ /* 0x000fe400008e0e02 */
[----:B------:R-:W-:Y:S01]  /*f7b0*/  FMUL R6, R4, UR16 ;  /* 0x0000001004067c20 */ /* 0x000fe20008400000 */
[----:B------:R-:W-:Y:S01]  /*f7c0*/  ULDC.64 UR16, c[0x0][0x640] ;  /* 0x0001900000107ab9 */ /* 0x000fe20000000a00 */
[----:B------:R-:W-:Y:S01]  /*f7d0*/  IMAD R4, R2, UR10, RZ ;  /* 0x0000000a02047c24 */ /* 0x000fe2000f8e02ff */
[----:B------:R-:W-:Y:S01]  /*f7e0*/  ISETP.NE.U32.AND P1, PT, RZ, UR16, PT ;  /* 0x00000010ff007c0c */ /* 0x000fe2000bf25070 */
[----:B------:R-:W-:Y:S01]  /*f7f0*/  IMAD.MOV.U32 R2, RZ, RZ, R14 ;  /* 0x000000ffff027224 */ /* 0x000fe200078e000e */
[----:B0-----:R-:W-:Y:S01]  /*f800*/  R2UR UR9, R12 ;  /* 0x000000000c0972ca */ /* 0x001fe200000e0000 */
[----:B------:R-:W0:Y:S01]  /*f810*/  LDC R14, c[0x0][0x610] ;  /* 0x00018400ff0e7b82 */ /* 0x000e220000000800 */
[----:B------:R-:W1:Y:S01]  /*f820*/  F2I.U32.TRUNC.NTZ R6, R6 ;  /* 0x0000000600067305 */ /* 0x000e62000020f000 */
[----:B------:R-:W-:Y:S01]  /*f830*/  IMAD.WIDE.U32 R2, R5, UR10, R2 ;  /* 0x0000000a05027c25 */ /* 0x000fe2000f8e0002 */
[----:B------:R-:W-:Y:S01]  /*f840*/  ULDC UR10, c[0x0][0x618] ;  /* 0x00018600000a7ab9 */ /* 0x000fe20000000800 */
[----:B------:R-:W-:-:S02]  /*f850*/  ISETP.NE.AND.EX P1, PT, RZ, UR17, PT, P1 ;  /* 0x00000011ff007c0c */ /* 0x000fc4000bf25310 */
[----:B------:R-:W-:-:S04]  /*f860*/  IMAD R5, R5, UR11, R4 ;  /* 0x0000000b05057c24 */ /* 0x000fc8000f8e0204 */
[----:B------:R-:W-:-:S05]  /*f870*/  IMAD.IADD R3, R3, 0x1, R5 ;  /* 0x0000000103037824 */ /* 0x000fca00078e0205 */
[--C-:B------:R-:W-:Y:S02]  /*f880*/  SHF.R.U64 R12, R2, UR10, R3.reuse ;  /* 0x0000000a020c7c19 */ /* 0x100fe40008001203 */
[----:B------:R-:W-:Y:S01]  /*f890*/  SHF.R.U32.HI R3, RZ, UR10, R3 ;  /* 0x0000000aff037c19 */ /* 0x000fe20008011603 */
[----:B------:R-:W-:Y:S01]  /*f8a0*/  ULDC UR10, c[0x0][0x608] ;  /* 0x00018200000a7ab9 */ /* 0x000fe20000000800 */
[----:B-1----:R-:W-:Y:S02]  /*f8b0*/  R2UR UR11, R6 ;  /* 0x00000000060b72ca */ /* 0x002fe400000e0000 */
[--C-:B------:R-:W-:Y:S02]  /*f8c0*/  SHF.R.U64 R13, R12, UR10, R3.reuse ;  /* 0x0000000a0c0d7c19 */ /* 0x100fe40008001203 */
[----:B------:R-:W-:Y:S01]  /*f8d0*/  SHF.R.U32.HI R2, RZ, UR10, R3 ;  /* 0x0000000aff027c19 */ /* 0x000fe20008011603 */
[----:B------:R-:W-:-:S03]  /*f8e0*/  UIADD3 UR10, -UR9, URZ, URZ ;  /* 0x0000003f090a7290 */ /* 0x000fc6000fffe13f */
[--C-:B------:R-:W-:Y:S01]  /*f8f0*/  SHF.R.U64 R15, R13, UR12, R2.reuse ;  /* 0x0000000c0d0f7c19 */ /* 0x100fe20008001202 */
[----:B------:R-:W-:Y:S01]  /*f900*/  ULDC UR9, c[0x0][0x144] ;  /* 0x0000510000097ab9 */ /* 0x000fe20000000800 */
[----:B------:R-:W-:-:S03]  /*f910*/  SHF.R.U32.HI R3, RZ, UR12, R2 ;  /* 0x0000000cff037c19 */ /* 0x000fc60008011602 */
[----:B------:R-:W-:Y:S01]  /*f920*/  IMAD.MOV.U32 R2, RZ, RZ, R15 ;  /* 0x000000ffff027224 */ /* 0x000fe200078e000f */
[----:B------:R-:W-:Y:S06]  /*f930*/  @!P1 BRA `(.L_x_308) ;  /* 0x0000000000289947 */ /* 0x000fec0003800000 */
        /* <DEDUP_REMOVED lines=10> */
.L_x_308:
[----:B------:R-:W-:Y:S01]  /*f9e0*/  UIADD3 UR11, -UR11, URZ, URZ ;  /* 0x0000003f0b0b7290 */ /* 0x000fe2000fffe13f */
[----:B------:R-:W-:Y:S01]  /*f9f0*/  SHF.R.U64 R3, R2, UR18, R3 ;  /* 0x0000001202037c19 */ /* 0x000fe20008001203 */
[----:B------:R-:W-:Y:S01]  /*fa00*/  UIMAD UR8, UR9, UR10, UR8 ;  /* 0x0000000a090872a4 */ /* 0x000fe2000f8e0208 */
[----:B------:R-:W-:Y:S01]  /*fa10*/  LOP3.LUT R2, R13, UR6, RZ, 0xc0, !PT ;  /* 0x000000060d027c12 */ /* 0x000fe2000f8ec0ff */
[----:B------:R-:W-:Y:S01]  /*fa20*/  IMAD.MOV.U32 R6, RZ, RZ, 0x1 ;  /* 0x00000001ff067424 */ /* 0x000fe200078e00ff */
[----:B------:R-:W-:Y:S01]  /*fa30*/  ULDC UR9, c[0x0][0x148] ;  /* 0x0000520000097ab9 */ /* 0x000fe20000000800 */
[----:B------:R-:W-:Y:S01]  /*fa40*/  IMAD.MOV R4, RZ, RZ, -R3 ;  /* 0x000000ffff047224 */ /* 0x000fe200078e0a03 */
[----:B------:R-:W-:Y:S01]  /*fa50*/  @UP2 UIMAD UR8, UR9, UR11, UR15 ;  /* 0x0000000b090822a4 */ /* 0x000fe2000f8e020f */
[----:B------:R-:W-:Y:S01]  /*fa60*/  IMAD R3, R3, UR5, R2 ;  /* 0x0000000503037c24 */ /* 0x000fe2000f8e0202 */
[----:B------:R-:W-:Y:S01]  /*fa70*/  LOP3.LUT R5, R12, UR4, RZ, 0xc0, !PT ;  /* 0x000000040c057c12 */ /* 0x000fe2000f8ec0ff */
[----:B------:R-:W-:Y:S01]  /*fa80*/  ULDC UR9, c[0x0][0x638] ;  /* 0x00018e0000097ab9 */ /* 0x000fe20000000800 */
[----:B------:R-:W-:Y:S01]  /*fa90*/  PLOP3.LUT P1, PT, PT, PT, UP2, 0x80, 0x0 ;  /* 0x000000000000781c */ /* 0x000fe20003f2f028 */
[----:B------:R-:W-:-:S02]  /*faa0*/  IMAD R2, R4, UR9, R15 ;  /* 0x0000000904027c24 */ /* 0x000fc4000f8e020f */
[----:B0-----:R-:W-:Y:S01]  /*fab0*/  IMAD R3, R3, R14, UR8 ;  /* 0x0000000803037e24 */ /* 0x001fe2000f8e020e */
[----:B------:R-:W-:Y:S02]  /*fac0*/  ULDC UR8, c[0x0][0x600] ;  /* 0x0001800000087ab9 */ /* 0x000fe40000000800 */
[----:B------:R-:W-:Y:S01]  /*fad0*/  IMAD R4, R2, UR8, R5 ;  /* 0x0000000802047c24 */ /* 0x000fe2000f8e0205 */
[----:B------:R-:W-:-:S04]  /*fae0*/  PRMT R2, R6, 0x7610, R2 ;  /* 0x0000761006027816 */ /* 0x000fc80000000002 */
[----:B------:R-:W-:Y:S02]  /*faf0*/  SEL R5, R4, R3, !P1 ;  /* 0x0000000304057207 */ /* 0x000fe40004800000 */
[----:B------:R-:W-:-:S03]  /*fb00*/  SEL R3, R3, R4, !P1 ;  /* 0x0000000403037207 */ /* 0x000fc60004800000 */
[----:B------:R1:W-:Y:S04]  /*fb10*/  STL [R1+0x88], R5 ;  /* 0x0000880501007387 */ /* 0x0003e80000100800 */
[----:B------:R1:W-:Y:S04]  /*fb20*/  STL [R1+0x78], R10 ;  /* 0x0000780a01007387 */ /* 0x0003e80000100800 */
[----:B------:R1:W-:Y:S02]  /*fb30*/  STL [R1+0x84], R3 ;  /* 0x0000840301007387 */ /* 0x0003e40000100800 */
.L_x_306:
[----:B------:R-:W-:Y:S05]  /*fb40*/  BSYNC B1 ;  /* 0x0000000000017941 */ /* 0x000fea0003800000 */
.L_x_305:
[----:B------:R-:W-:-:S13]  /*fb50*/  LOP3.LUT P1, RZ, R2, 0xff, RZ, 0xc0, !PT ;  /* 0x000000ff02ff7812 */ /* 0x000fda000782c0ff */
[----:B------:R-:W-:Y:S05]  /*fb60*/  @P1 BRA `(.L_x_309) ;  /* 0xfffffff000fc1947 */ /* 0x000fea000383ffff */
[----:B------:R-:W-:Y:S05]  /*fb70*/  BSYNC B0 ;  /* 0x0000000000007941 */ /* 0x000fea0003800000 */
.L_x_297:
[----:B------:R-:W-:-:S03]  /*fb80*/  UMOV UR8, 0xffffffff ;  /* 0xffffffff00087882 */ /* 0x000fc60000000000 */
[----:B------:R-:W-:Y:S05]  /*fb90*/  BRA.DIV UR8, `(.L_x_310) ;  /* 0x0000000608587947 */ /* 0x000fea000b800000 */
[----:B------:R-:W-:-:S13]  /*fba0*/  ELECT P0, URZ, PT ;  /* 0x00000000003f782f */ /* 0x000fda0003800000 */
.L_x_326:
[----:B------:R-:W-:Y:S04]  /*fbb0*/  BSSY B0, `(.L_x_311) ;  /* 0x000002c000007945 */ /* 0x000fe80003800000 */
[----:B------:R-:W-:Y:S05]  /*fbc0*/  @!P0 BRA `(.L_x_312) ;  /* 0x0000000000a88947 */ /* 0x000fea0003800000 */
[----:B------:R-:W-:-:S04]  /*fbd0*/  ULOP3.LUT UR8, UR13, 0x2, URZ, 0xfc, !UPT ;  /* 0x000000020d087892 */ /* 0x000fc8000f8efc3f */
[----:B------:R-:W-:-:S06]  /*fbe0*/  UISETP.NE.AND UP0, UPT, UR8, 0x3, UPT ;  /* 0x000000030800788c */ /* 0x000fcc000bf05270 */
[----:B------:R-:W-:-:S13]  /*fbf0*/  PLOP3.LUT P0, PT, PT, PT, UP0, 0x80, 0x0 ;  /* 0x000000000000781c */ /* 0x000fda0003f0f008 */
[----:B------:R-:W-:Y:S05]  /*fc00*/  @!P0 BRA `(.L_x_313) ;  /* 0x0000000000048947 */ /* 0x000fea0003800000 */
[----:B------:R-:W-:Y:S01]  /*fc10*/  BPT.TRAP 0x1 ;  /* 0x000000040000795c */ /* 0x000fe20000300000 */
.L_x_313:
[----:B01----:R-:W0:Y:S01]  /*fc20*/  S2R R3, SR_CgaCtaId ;  /* 0x0000000000037919 */ /* 0x003e220000008800 */
[----:B------:R-:W-:-:S04]  /*fc30*/  MOV R2, 0x400 ;  /* 0x0000040000027802 */ /* 0x000fc80000000f00 */
[----:B0-----:R-:W-:Y:S02]  /*fc40*/  LEA R3, R3, R2, 0x18 ;  /* 0x0000000203037211 */ /* 0x001fe400078ec0ff */
[----:B------:R-:W-:-:S03]  /*fc50*/  SHF.L.U32 R2, R0, 0x1f, RZ ;  /* 0x0000001f00027819 */ /* 0x000fc600000006ff */
[----:B------:R-:W-:-:S04]  /*fc60*/  VIADD R3, R3, 0x20 ;  /* 0x0000002003037836 */ /* 0x000fc80000000000 */
[C---:B------:R-:W-:Y:S02]  /*fc70*/  IMAD R7, R8.reuse, 0x8, R3 ;  /* 0x0000000808077824 */ /* 0x040fe400078e0203 */
[----:B------:R-:W-:Y:S02]  /*fc80*/  VIADD R8, R8, 0x1 ;  /* 0x0000000108087836 */ /* 0x000fe40000000000 */
[----:B------:R-:W0:Y:S03]  /*fc90*/  SYNCS.PHASECHK.TRANS64.TRYWAIT P0, [R7+URZ], R2 ;  /* 0x00000002070075a7 */ /* 0x000e26000800017f */
[----:B------:R-:W-:-:S04]  /*fca0*/  ISETP.NE.AND P1, PT, R8, 0x4, PT ;  /* 0x000000040800780c */ /* 0x000fc80003f25270 */
[----:B------:R-:W-:Y:S02]  /*fcb0*/  SEL R5, RZ, 0x1, P1 ;  /* 0x00000001ff057807 */ /* 0x000fe40000800000 */
[----:B------:R-:W-:Y:S02]  /*fcc0*/  SEL R8, R8, RZ, P1 ;  /* 0x000000ff08087207 */ /* 0x000fe40000800000 */
[----:B------:R-:W-:-:S03]  /*fcd0*/  LOP3.LUT R5, R0, R5, RZ, 0x3c, !PT ;  /* 0x0000000500057212 */ /* 0x000fc600078e3cff */
[----:B------:R-:W-:Y:S01]  /*fce0*/  IMAD R9, R8, 0x8, R3 ;  /* 0x0000000808097824 */ /* 0x000fe200078e0203 */
[----:B------:R-:W-:Y:S01]  /*fcf0*/  SHF.L.U32 R4, R5, 0x1f, RZ ;  /* 0x0000001f05047819 */ /* 0x000fe200000006ff */
[----:B0-----:R-:W-:Y:S06]  /*fd00*/  @!P0 BRA `(.L_x_314) ;  /* 0x0000000400208947 */ /* 0x001fec0003800000 */
.L_x_327:
[----:B------:R-:W1:Y:S01]  /*fd10*/  SYNCS.PHASECHK.TRANS64.TRYWAIT P0, [R9+URZ], R4 ;  /* 0x00000004090075a7 */ /* 0x000e62000800017f */
[----:B------:R-:W-:-:S05]  /*fd20*/  VIADD R0, R8, 0x1 ;  /* 0x0000000108007836 */ /* 0x000fca0000000000 */
[----:B------:R-:W-:-:S04]  /*fd30*/  ISETP.NE.AND P1, PT, R0, 0x4, PT ;  /* 0x000000040000780c */ /* 0x000fc80003f25270 */
[----:B0-----:R-:W-:Y:S02]  /*fd40*/  SEL R2, RZ, 0x1, P1 ;  /* 0x00000001ff027807 */ /* 0x001fe40000800000 */
[----:B------:R-:W-:Y:S02]  /*fd50*/  SEL R0, R0, RZ, P1 ;  /* 0x000000ff00007207 */ /* 0x000fe40000800000 */
[----:B------:R-:W-:-:S03]  /*fd60*/  LOP3.LUT R7, R5, R2, RZ, 0x3c, !PT ;  /* 0x0000000205077212 */ /* 0x000fc600078e3cff */
[----:B------:R-:W-:Y:S01]  /*fd70*/  IMAD R6, R0, 0x8, R3 ;  /* 0x0000000800067824 */ /* 0x000fe200078e0203 */
[----:B------:R-:W-:Y:S01]  /*fd80*/  SHF.L.U32 R5, R7, 0x1f, RZ ;  /* 0x0000001f07057819 */ /* 0x000fe200000006ff */
[----:B-1----:R-:W-:Y:S06]  /*fd90*/  @!P0 BRA `(.L_x_315) ;  /* 0x0000000400108947 */ /* 0x002fec0003800000 */
.L_x_328:
[----:B------:R-:W1:Y:S01]  /*fda0*/  SYNCS.PHASECHK.TRANS64.TRYWAIT P0, [R6+URZ], R5 ;  /* 0x00000005060075a7 */ /* 0x000e62000800017f */
[----:B------:R-:W-:-:S05]  /*fdb0*/  VIADD R0, R0, 0x1 ;  /* 0x0000000100007836 */ /* 0x000fca0000000000 */
[----:B------:R-:W-:-:S04]  /*fdc0*/  ISETP.NE.AND P1, PT, R0, 0x4, PT ;  /* 0x000000040000780c */ /* 0x000fc80003f25270 */
[----:B------:R-:W-:Y:S02]  /*fdd0*/  SEL R2, RZ, 0x1, P1 ;  /* 0x00000001ff027807 */ /* 0x000fe40000800000 */
[----:B------:R-:W-:Y:S02]  /*fde0*/  SEL R0, R0, RZ, P1 ;  /* 0x000000ff00007207 */ /* 0x000fe40000800000 */
[----:B------:R-:W-:Y:S01]  /*fdf0*/  LOP3.LUT R2, R7, R2, RZ, 0x3c, !PT ;  /* 0x0000000207027212 */ /* 0x000fe200078e3cff */
[----:B-1----:R-:W-:Y:S06]  /*fe00*/  @!P0 BRA `(.L_x_316) ;  /* 0x0000000400088947 */ /* 0x002fec0003800000 */
.L_x_329:
[----:B------:R-:W-:Y:S01]  /*fe10*/  IMAD R3, R0, 0x8, R3 ;  /* 0x0000000800037824 */ /* 0x000fe200078e0203 */
[----:B------:R-:W-:-:S07]  /*fe20*/  SHF.L.U32 R0, R2, 0x1f, RZ ;  /* 0x0000001f02007819 */ /* 0x000fce00000006ff */
.L_x_317:
[----:B--2---:R2:W3:Y:S02]  /*fe30*/  SYNCS.PHASECHK.TRANS64.TRYWAIT P0, [R3+URZ], R0 ;  /* 0x00000000030075a7 */ /* 0x0044e4000800017f */
[----:B---3--:R-:W-:Y:S05]  /*fe40*/  @!P0 NANOSLEEP.SYNCS 0x989680 ;  /* 0x009896800000895d */ /* 0x008fea0003900000 */
[----:B------:R-:W3:Y:S02]  /*fe50*/  @!P0 SYNCS.PHASECHK.TRANS64 P0, [R3+URZ], R0 ;  /* 0x00000000030085a7 */ /* 0x000ee4000800007f */
[----:B---3--:R-:W-:Y:S05]  /*fe60*/  @!P0 BRA `(.L_x_317) ;  /* 0xfffffffc00f08947 */ /* 0x008fea000383ffff */
.L_x_312:
[----:B------:R-:W-:Y:S05]  /*fe70*/  BSYNC B0 ;  /* 0x0000000000007941 */ /* 0x000fea0003800000 */
.L_x_311:
[----:B------:R-:W-:Y:S05]  /*fe80*/  EXIT ;  /* 0x000000000000794d */ /* 0x000fea0003800000 */
.L_x_14:
[----:B0-----:R-:W-:-:S04]  /*fe90*/  IMAD.U32 R3, RZ, RZ, UR17 ;  /* 0x00000011ff037e24 */ /* 0x001fc8000f8e00ff */
[----:B------:R0:W1:Y:S03]  /*fea0*/  SYNCS.PHASECHK.TRANS64.TRYWAIT P0, [R3+URZ+-0x8], R0 ;  /* 0xfffff800030075a7 */ /* 0x000066000800017f */
[----:B-1----:R-:W-:Y:S05]  /*feb0*/  @!P0 NANOSLEEP.SYNCS 0x989680 ;  /* 0x009896800000895d */ /* 0x002fea0003900000 */
[----:B------:R-:W1:Y:S02]  /*fec0*/  @!P0 SYNCS.PHASECHK.TRANS64 P0, [R3+URZ+-0x8], R0 ;  /* 0xfffff800030085a7 */ /* 0x000e64000800007f */
[----:B-1----:R-:W-:Y:S05]  /*fed0*/  @!P0 BRA `(.L_x_14) ;  /* 0xfffffffc00ec8947 */ /* 0x002fea000383ffff */
[----:B------:R-:W-:Y:S05]  /*fee0*/  BRA `(.L_x_318) ;  /* 0xffffff1400d87947 */ /* 0x000fea000383ffff */
.L_x_19:
[----:B-1----:R-:W-:-:S04]  /*fef0*/  IMAD.U32 R3, RZ, RZ, UR4 ;  /* 0x00000004ff037e24 */ /* 0x002fc8000f8e00ff */
[----:B------:R1:W2:Y:S03]  /*ff00*/  SYNCS.PHASECHK.TRANS64.TRYWAIT P0, [R3+URZ], R0 ;  /* 0x00000000030075a7 */ /* 0x0002a6000800017f */
[----:B--2---:R-:W-:Y:S05]  /*ff10*/  @!P0 NANOSLEEP.SYNCS 0x989680 ;  /* 0x009896800000895d */ /* 0x004fea0003900000 */
[----:B------:R-:W2:Y:S02]  /*ff20*/  @!P0 SYNCS.PHASECHK.TRANS64 P0, [R3+URZ], R0 ;  /* 0x00000000030085a7 */ /* 0x000ea4000800007f */
[----:B--2---:R-:W-:Y:S05]  /*ff30*/  @!P0 BRA `(.L_x_19) ;  /* 0xfffffffc00ec8947 */ /* 0x004fea000383ffff */
[----:B------:R-:W-:Y:S05]  /*ff40*/  BRA `(.L_x_18) ;  /* 0xffffff2000447947 */ /* 0x000fea000383ffff */
.L_x_25:
[----:B-----5:R1:W-:Y:S02]  /*ff50*/  STL [R1+0x9c], R0 ;  /* 0x00009c0001007387 */ /* 0x0203e40000100800 */
[----:B-1----:R-:W-:-:S04]  /*ff60*/  IMAD.U32 R0, RZ, RZ, UR8 ;  /* 0x00000008ff007e24 */ /* 0x002fc8000f8e00ff */
[----:B------:R1:W3:Y:S03]  /*ff70*/  SYNCS.PHASECHK.TRANS64.TRYWAIT P0, [R0+URZ], R229 ;  /* 0x000000e5000075a7 */ /* 0x0002e6000800017f */
[----:B---3--:R-:W-:Y:S05]  /*ff80*/  @!P0 NANOSLEEP.SYNCS 0x989680 ;  /* 0x009896800000895d */ /* 0x008fea0003900000 */
[----:B------:R1:W3:Y:S02]  /*ff90*/  @!P0 SYNCS.PHASECHK.TRANS64 P0, [R0+URZ], R229 ;  /* 0x000000e5000085a7 */ /* 0x0002e4000800007f */
[----:B-1----:R1:W5:Y:S02]  /*ffa0*/  LDL.LU R0, [R1+0x9c] ;  /* 0x00009c0001007983 */ /* 0x0023640000300800 */
[----:B-1-3--:R-:W-:Y:S05]  /*ffb0*/  @!P0 BRA `(.L_x_25) ;  /* 0xfffffffc00e48947 */ /* 0x00afea000383ffff */
[----:B------:R-:W-:Y:S05]  /*ffc0*/  BRA `(.L_x_24) ;  /* 0xffffff3000987947 */ /* 0x000fea000383ffff */
.L_x_33:
[----:B---3--:R-:W-:-:S04]  /*ffd0*/  IMAD.U32 R25, RZ, RZ, UR17 ;  /* 0x00000011ff197e24 */ /* 0x008fc8000f8e00ff */
[----:B------:R3:W4:Y:S03]  /*ffe0*/  SYNCS.PHASECHK.TRANS64.TRYWAIT P0, [R25+URZ+0x8], R24 ;  /* 0x00000818190075a7 */ /* 0x000726000800017f */
[----:B----4-:R-:W-:Y:S05]  /*fff0*/  @!P0 NANOSLEEP.SYNCS 0x989680 ;  /* 0x009896800000895d */ /* 0x010fea0003900000 */
[----:B------:R-:W4:Y:S02]  /*10000*/  @!P0 SYNCS.PHASECHK.TRANS64 P0, [R25+URZ+0x8], R24 ;  /* 0x00000818190085a7 */ /* 0x000f24000800007f */
[----:B----4-:R-:W-:Y:S05]  /*10010*/  @!P0 BRA `(.L_x_33) ;  /* 0xfffffffc00ec8947 */ /* 0x010fea000383ffff */
[----:B------:R-:W-:Y:S05]  /*10020*/  BRA `(.L_x_319) ;  /* 0xffffff54000c7947 */ /* 0x000fea000383ffff */
.L_x_298:
[----:B------:R-:W-:Y:S01]  /*10030*/  BSSY B1, `(.L_x_320) ;  /* 0x0000006000017945 */ /* 0x000fe20003800000 */
[----:B------:R-:W-:-:S07]  /*10040*/  IMAD.MOV.U32 R2, RZ, RZ, -0x1 ;  /* 0xffffffffff027424 */ /* 0x000fce00078e00ff */
[----:B------:R-:W-:Y:S05]  /*10050*/  WARPSYNC.COLLECTIVE R2, `(.L_x_321) ;  /* 0x00000000020c7348 */ /* 0x000fea0003c00000 */
[----:B------:R-:W-:Y:S02]  /*10060*/  ELECT P1, UR62, PT ;  /* 0x00000000003e782f */ /* 0x000fe40003820000 */
[----:B------:R-:W-:Y:S01]  /*10070*/  MOV R2, UR62 ;  /* 0x0000003e00027c02 */ /* 0x000fe20008000f00 */
[----:B------:R-:W-:Y:S10]  /*10080*/  ENDCOLLECTIVE ;  /* 0x000000000000791b */ /* 0x000ff40003800000 */
.L_x_321:
[----:B------:R-:W-:Y:S05]  /*10090*/  BSYNC B1 ;  /* 0x0000000000017941 */ /* 0x000fea0003800000 */
.L_x_320:
[----:B------:R-:W-:Y:S05]  /*100a0*/  BRA `(.L_x_322) ;  /* 0xffffffec00b87947 */ /* 0x000fea000383ffff */
.L_x_301:
[----:B-1----:R1:W2:Y:S02]  /*100b0*/  SYNCS.PHASECHK.TRANS64.TRYWAIT P1, [R11+URZ+0x20], R4 ;  /* 0x000020040b0075a7 */ /* 0x0022a4000802017f */
[----:B--2---:R-:W-:Y:S05]  /*100c0*/  @!P1 NANOSLEEP.SYNCS 0x989680 ;  /* 0x009896800000995d */ /* 0x004fea0003900000 */
[----:B------:R-:W2:Y:S02]  /*100d0*/  @!P1 SYNCS.PHASECHK.TRANS64 P1, [R11+URZ+0x20], R4 ;  /* 0x000020040b0095a7 */ /* 0x000ea4000802007f */
[----:B--2---:R-:W-:Y:S05]  /*100e0*/  @!P1 BRA `(.L_x_301) ;  /* 0xfffffffc00f09947 */ /* 0x004fea000383ffff */
[----:B------:R-:W-:Y:S05]  /*100f0*/  BRA `(.L_x_323) ;  /* 0xffffffec00f47947 */ /* 0x000fea000383ffff */
.L_x_310:
[----:B------:R-:W-:Y:S01]  /*10100*/  BSSY B0, `(.L_x_324) ;  /* 0x0000006000007945 */ /* 0x000fe20003800000 */
[----:B------:R-:W-:-:S07]  /*10110*/  IMAD.MOV.U32 R2, RZ, RZ, -0x1 ;  /* 0xffffffffff027424 */ /* 0x000fce00078e00ff */
[----:B01----:R-:W-:Y:S05]  /*10120*/  WARPSYNC.COLLECTIVE R2, `(.L_x_325) ;  /* 0x00000000020c7348 */ /* 0x003fea0003c00000 */
[----:B------:R-:W-:Y:S02]  /*10130*/  ELECT P1, UR62, PT ;  /* 0x00000000003e782f */ /* 0x000fe40003820000 */
[----:B------:R-:W-:Y:S01]  /*10140*/  MOV R2, UR62 ;  /* 0x0000003e00027c02 */ /* 0x000fe20008000f00 */
[----:B01----:R-:W-:Y:S10]  /*10150*/  ENDCOLLECTIVE ;  /* 0x000000000000791b */ /* 0x003ff40003800000 */
.L_x_325:
[----:B------:R-:W-:Y:S05]  /*10160*/  BSYNC B0 ;  /* 0x0000000000007941 */ /* 0x000fea0003800000 */
.L_x_324:
[----:B------:R-:W-:Y:S01]  /*10170*/  PLOP3.LUT P0, PT, P1, PT, PT, 0x80, 0x0 ;  /* 0x000000000000781c */ /* 0x000fe20000f0f070 */
[----:B------:R-:W-:-:S12]  /*10180*/  BRA `(.L_x_326) ;  /* 0xfffffff800887947 */ /* 0x000fd8000383ffff */
.L_x_314:
[----:B0-----:R0:W1:Y:S02]  /*10190*/  SYNCS.PHASECHK.TRANS64.TRYWAIT P0, [R7+URZ], R2 ;  /* 0x00000002070075a7 */ /* 0x001064000800017f */
[----:B-1----:R-:W-:Y:S05]  /*101a0*/  @!P0 NANOSLEEP.SYNCS 0x989680 ;  /* 0x009896800000895d */ /* 0x002fea0003900000 */
[----:B------:R-:W1:Y:S02]  /*101b0*/  @!P0 SYNCS.PHASECHK.TRANS64 P0, [R7+URZ], R2 ;  /* 0x00000002070085a7 */ /* 0x000e64000800007f */
[----:B-1----:R-:W-:Y:S05]  /*101c0*/  @!P0 BRA `(.L_x_314) ;  /* 0xfffffffc00f08947 */ /* 0x002fea000383ffff */
[----:B------:R-:W-:Y:S05]  /*101d0*/  BRA `(.L_x_327) ;  /* 0xfffffff800cc7947 */ /* 0x000fea000383ffff */
.L_x_315:
[----:B0-----:R0:W1:Y:S02]  /*101e0*/  SYNCS.PHASECHK.TRANS64.TRYWAIT P0, [R9+URZ], R4 ;  /* 0x00000004090075a7 */ /* 0x001064000800017f */
[----:B-1----:R-:W-:Y:S05]  /*101f0*/  @!P0 NANOSLEEP.SYNCS 0x989680 ;  /* 0x009896800000895d */ /* 0x002fea0003900000 */
[----:B------:R-:W1:Y:S02]  /*10200*/  @!P0 SYNCS.PHASECHK.TRANS64 P0, [R9+URZ], R4 ;  /* 0x00000004090085a7 */ /* 0x000e64000800007f */
[----:B-1----:R-:W-:Y:S05]  /*10210*/  @!P0 BRA `(.L_x_315) ;  /* 0xfffffffc00f08947 */ /* 0x002fea000383ffff */
[----:B------:R-:W-:Y:S05]  /*10220*/  BRA `(.L_x_328) ;  /* 0xfffffff800dc7947 */ /* 0x000fea000383ffff */
.L_x_316:
[----:B-1----:R1:W2:Y:S02]  /*10230*/  SYNCS.PHASECHK.TRANS64.TRYWAIT P0, [R6+URZ], R5 ;  /* 0x00000005060075a7 */ /* 0x0022a4000800017f */
[----:B--2---:R-:W-:Y:S05]  /*10240*/  @!P0 NANOSLEEP.SYNCS 0x989680 ;  /* 0x009896800000895d */ /* 0x004fea0003900000 */
[----:B------:R-:W2:Y:S02]  /*10250*/  @!P0 SYNCS.PHASECHK.TRANS64 P0, [R6+URZ], R5 ;  /* 0x00000005060085a7 */ /* 0x000ea4000800007f */
[----:B--2---:R-:W-:Y:S05]  /*10260*/  @!P0 BRA `(.L_x_316) ;  /* 0xfffffffc00f08947 */ /* 0x004fea000383ffff */
[----:B------:R-:W-:Y:S05]  /*10270*/  BRA `(.L_x_329) ;  /* 0xfffffff800e47947 */ /* 0x000fea000383ffff */
.L_x_330:
[----:B------:R-:W-:-:S00]  /*10280*/  BRA `(.L_x_330) ;  /* 0xfffffffc00fc7947 */ /* 0x000fc0000383ffff */
[----:B------:R-:W-:-:S00]  /*10290*/  NOP ;  /* 0x0000000000007918 */ /* 0x000fc00000000000 */
        /* <DEDUP_REMOVED lines=14> */
.L_x_331:


//--------------------- .nv.shared._ZN7cutlass13device_kernelINS_4gemm6kernel13GemmUniversalIN4cute5tupleIJiiiiEEENS1_10collective13CollectiveMmaINS1_37MainloopSm90TmaGmmaWarpSpecializedFP8ILi4ENS5_IJNS4_1CILi1EEESB_SB_EEENS1_32KernelTmaWarpSpecializedPingpongEEENS5_IJNSA_ILi64EEENSA_ILi256EEENSA_ILi32EEEEEENS_12float_e4m3_tENS5_IJlSB_lEEESJ_SK_NS4_8TiledMMAINS4_8MMA_AtomIJNS4_4SM904GMMA31MMA_64x256x32_F32E4M3E4M3_SS_TNILNSO_7ScaleInE1ELSQ_1EEEEEENS4_6LayoutISC_NS5_IJNSA_ILi0EEESU_SU_EEEEENS5_IJNS4_10UnderscoreESX_SX_EEEEENS4_13SM90_TMA_LOADENS4_14ComposedLayoutINS4_7SwizzleILi1ELi4ELi3EEENS4_18smem_ptr_flag_bitsILi8EEENST_INS5_IJNSA_ILi8EEESH_EEENS5_IJSH_SB_EEEEEEEvNS4_8identityES10_S1A_vS1B_EENS_8epilogue10collective6detail29Sm90TmaWarpSpecializedAdapterINS1E_15DefaultEpilogueISJ_SK_SK_NS1D_6thread17LinearCombinationISJ_Li1EffLNS1I_9ScaleType4KindE0ELNS_15FloatRoundStyleE2ESJ_EENS1_15EpilogueDefaultEEEEEvvEEEEvNT_6ParamsE --------------------------
	.section	.nv.shared._ZN7cutlass13device_kernelINS_4gemm6kernel13GemmUniversalIN4cute5tupleIJiiiiEEENS1_10collective13CollectiveMmaINS1_37MainloopSm90TmaGmmaWarpSpecializedFP8ILi4ENS5_IJNS4_1CILi1EEESB_SB_EEENS1_32KernelTmaWarpSpecializedPingpongEEENS5_IJNSA_ILi64EEENSA_ILi256EEENSA_ILi32EEEEEENS_12float_e4m3_tENS5_IJlSB_lEEESJ_SK_NS4_8TiledMMAINS4_8MMA_AtomIJNS4_4SM904GMMA31MMA_64x256x32_F32E4M3E4M3_SS_TNILNSO_7ScaleInE1ELSQ_1EEEEEENS4_6LayoutISC_NS5_IJNSA_ILi0EEESU_SU_EEEEENS5_IJNS4_10UnderscoreESX_SX_EEEEENS4_13SM90_TMA_LOADENS4_14ComposedLayoutINS4_7SwizzleILi1ELi4ELi3EEENS4_18smem_ptr_flag_bitsILi8EEENST_INS5_IJNSA_ILi8EEESH_EEENS5_IJSH_SB_EEEEEEEvNS4_8identityES10_S1A_vS1B_EENS_8epilogue10collective6detail29Sm90TmaWarpSpecializedAdapterINS1E_15DefaultEpilogueISJ_SK_SK_NS1D_6thread17LinearCombinationISJ_Li1EffLNS1I_9ScaleType4KindE0ELNS_15FloatRoundStyleE2ESJ_EENS1_15EpilogueDefaultEEEEEvvEEEEvNT_6ParamsE,"aw",@nobits
	.sectionflags	@""
	.align	16
	.zero		1024


//--------------------- .nv.shared.reserved.0     --------------------------
	.section	.nv.shared.reserved.0,"aw",@nobits
	.weak		__nv_reservedSMEM_offset_0_alias
	.size		__nv_reservedSMEM_offset_0_alias, 0, 0
	.other		__nv_reservedSMEM_offset_0_alias,@"STO_CUDA_RESERVED_SHARED STV_DEFAULT"
__nv_reservedSMEM_offset_0_alias:
	.zero		0


//--------------------- .nv.global                --------------------------
	.section	.nv.global,"aw",@nobits
.nv.global:
	.type		_ZN39_INTERNAL_f00d69bb_4_k_cu_3aa9cfaf_29324cute1_E,@object
	.size		_ZN39_INTERNAL_f00d69bb_4_k_cu_3aa9cfaf_29324cute1_E,(_ZN39_INTERNAL_f00d69bb_4_k_cu_3aa9cfaf_29324cuda3std3__45__cpo6cbeginE - _ZN39_INTERNAL_f00d69bb_4_k_cu_3aa9cfaf_29324cute1_E)
_ZN39_INTERNAL_f00d69bb_4_k_cu_3aa9cfaf_29324cute1_E:
	.zero		1
	.type		_ZN39_INTERNAL_f00d69bb_4_k_cu_3aa9cfaf_29324cuda3std3__45__cpo6cbeginE,@object
	.size		_ZN39_INTERNAL_f00d69bb_4_k_cu_3aa9cfaf_29324cuda3std3__45__cpo6cbeginE,(_ZN39_INTERNAL_f00d69bb_4_k_cu_3aa9cfaf_29324cuda3std3__48in_placeE - _ZN39_INTERNAL_f00d69bb_4_k_cu_3aa9cfaf_29324cuda3std3__45__cpo6cbeginE)
_ZN39_INTERNAL_f00d69bb_4_k_cu_3aa9cfaf_29324cuda3std3__45__cpo6cbeginE:
	.zero		1
	.type		_ZN39_INTERNAL_f00d69bb_4_k_cu_3aa9cfaf_29324cuda3std3__48in_placeE,@object
	.size		_ZN39_INTERNAL_f00d69bb_4_k_cu_3aa9cfaf_29324cuda3std3__48in_placeE,(_ZN39_INTERNAL_f00d69bb_4_k_cu_3aa9cfaf_29324cuda3std6ranges3__45__cpo9iter_moveE - _ZN39_INTERNAL_f00d69bb_4_k_cu_3aa9cfaf_29324cuda3std3__48in_placeE)
_ZN39_INTERNAL_f00d69bb_4_k_cu_3aa9cfaf_29324cuda3std3__48in_placeE:
	.zero		1
	.type		_ZN39_INTERNAL_f00d69bb_4_k_cu_3aa9cfaf_29324cuda3std6ranges3__45__cpo9iter_moveE,@object
	.size		_ZN39_INTERNAL_f00d69bb_4_k_cu_3aa9cfaf_29324cuda3std6ranges3__45__cpo9iter_moveE,(_ZN39_INTERNAL_f00d69bb_4_k_cu_3aa9cfaf_29324cuda3std3__45__cpo5beginE - _ZN39_INTERNAL_f00d69bb_4_k_cu_3aa9cfaf_29324cuda3std6ranges3__45__cpo9iter_moveE)
_ZN39_INTERNAL_f00d69bb_4_k_cu_3aa9cfaf_29324cuda3std6ranges3__45__cpo9iter_moveE:
	.zero		1
	.type		_ZN39_INTERNAL_f00d69bb_4_k_cu_3aa9cfaf_29324cuda3std3__45__cpo5beginE,@object
	.size		_ZN39_INTERNAL_f00d69bb_4_k_cu_3aa9cfaf_29324cuda3std3__45__cpo5beginE,(_ZN39_INTERNAL_f00d69bb_4_k_cu_3aa9cfaf_29324cuda3std3__441_GLOBAL__N__f00d69bb_4_k_cu_3aa9cfaf_29326ignoreE - _ZN39_INTERNAL_f00d69bb_4_k_cu_3aa9cfaf_29324cuda3std3__45__cpo5beginE)
_ZN39_INTERNAL_f00d69bb_4_k_cu_3aa9cfaf_29324cuda3std3__45__cpo5beginE:
	.zero		1
	.type		_ZN39_INTERNAL_f00d69bb_4_k_cu_3aa9cfaf_29324cuda3std3__441_GLOBAL__N__f00d69bb_4_k_cu_3aa9cfaf_29326ignoreE,@object
	.size		_ZN39_INTERNAL_f00d69bb_4_k_cu_3aa9cfaf_29324cuda3std3__441_GLOBAL__N__f00d69bb_4_k_cu_3aa9cfaf_29326ignoreE,(_ZN39_INTERNAL_f00d69bb_4_k_cu_3aa9cfaf_29324cute7productE - _ZN39_INTERNAL_f00d69bb_4_k_cu_3aa9cfaf_29324cuda3std3__441_GLOBAL__N__f00d69bb_4_k_cu_3aa9cfaf_29326ignoreE)
_ZN39_INTERNAL_f00d69bb_4_k_cu_3aa9cfaf_29324cuda3std3__441_GLOBAL__N__f00d69bb_4_k_cu_3aa9cfaf_29326ignoreE:
	.zero		1
	.type		_ZN39_INTERNAL_f00d69bb_4_k_cu_3aa9cfaf_29324cute7productE,@object
	.size		_ZN39_INTERNAL_f00d69bb_4_k_cu_3aa9cfaf_29324cute7productE,(_ZN39_INTERNAL_f00d69bb_4_k_cu_3aa9cfaf_29324cuda3std3__45__cpo3endE - _ZN39_INTERNAL_f00d69bb_4_k_cu_3aa9cfaf_29324cute7productE)
_ZN39_INTERNAL_f00d69bb_4_k_cu_3aa9cfaf_29324cute7productE:
	.zero		1
	.type		_ZN39_INTERNAL_f00d69bb_4_k_cu_3aa9cfaf_29324cuda3std3__45__cpo3endE,@object
	.size		_ZN39_INTERNAL_f00d69bb_4_k_cu_3aa9cfaf_29324cuda3std3__45__cpo3endE,(_ZN39_INTERNAL_f00d69bb_4_k_cu_3aa9cfaf_29324cuda3std3__419piecewise_constructE - _ZN39_INTERNAL_f00d69bb_4_k_cu_3aa9cfaf_29324cuda3std3__45__cpo3endE)
_ZN39_INTERNAL_f00d69bb_4_k_cu_3aa9cfaf_29324cuda3std3__45__cpo3endE:
	.zero		1
	.type		_ZN39_INTERNAL_f00d69bb_4_k_cu_3aa9cfaf_29324cuda3std3__419piecewise_constructE,@object
	.size		_ZN39_INTERNAL_f00d69bb_4_k_cu_3aa9cfaf_29324cuda3std3__419piecewise_constructE,(_ZN39_INTERNAL_f00d69bb_4_k_cu_3aa9cfaf_29324cuda3std3__45__cpo4cendE - _ZN39_INTERNAL_f00d69bb_4_k_cu_3aa9cfaf_29324cuda3std3__419piecewise_constructE)
_ZN39_INTERNAL_f00d69bb_4_k_cu_3aa9cfaf_29324cuda3std3__419piecewise_constructE:
	.zero		1
	.type		_ZN39_INTERNAL_f00d69bb_4_k_cu_3aa9cfaf_29324cuda3std3__45__cpo4cendE,@object
	.size		_ZN39_INTERNAL_f00d69bb_4_k_cu_3aa9cfaf_29324cuda3std3__45__cpo4cendE,(_ZN39_INTERNAL_f00d69bb_4_k_cu_3aa9cfaf_29324cuda3std6ranges3__45__cpo4swapE - _ZN39_INTERNAL_f00d69bb_4_k_cu_3aa9cfaf_29324cuda3std3__45__cpo4cendE)
_ZN39_INTERNAL_f00d69bb_4_k_cu_3aa9cfaf_29324cuda3std3__45__cpo4cendE:
	.zero		1
	.type		_ZN39_INTERNAL_f00d69bb_4_k_cu_3aa9cfaf_29324cuda3std6ranges3__45__cpo4swapE,@object
	.size		_ZN39_INTERNAL_f00d69bb_4_k_cu_3aa9cfaf_29324cuda3std6ranges3__45__cpo4swapE,(.L_7 - _ZN39_INTERNAL_f00d69bb_4_k_cu_3aa9cfaf_29324cuda3std6ranges3__45__cpo4swapE)
_ZN39_INTERNAL_f00d69bb_4_k_cu_3aa9cfaf_29324cuda3std6ranges3__45__cpo4swapE:
	.zero		1
.L_7:


//--------------------- .nv.constant0._ZN7cutlass13device_kernelINS_4gemm6kernel13GemmUniversalIN4cute5tupleIJiiiiEEENS1_10collective13CollectiveMmaINS1_37MainloopSm90TmaGmmaWarpSpecializedFP8ILi4ENS5_IJNS4_1CILi1EEESB_SB_EEENS1_32KernelTmaWarpSpecializedPingpongEEENS5_IJNSA_ILi64EEENSA_ILi256EEENSA_ILi32EEEEEENS_12float_e4m3_tENS5_IJlSB_lEEESJ_SK_NS4_8TiledMMAINS4_8MMA_AtomIJNS4_4SM904GMMA31MMA_64x256x32_F32E4M3E4M3_SS_TNILNSO_7ScaleInE1ELSQ_1EEEEEENS4_6LayoutISC_NS5_IJNSA_ILi0EEESU_SU_EEEEENS5_IJNS4_10UnderscoreESX_SX_EEEEENS4_13SM90_TMA_LOADENS4_14ComposedLayoutINS4_7SwizzleILi1ELi4ELi3EEENS4_18smem_ptr_flag_bitsILi8EEENST_INS5_IJNSA_ILi8EEESH_EEENS5_IJSH_SB_EEEEEEEvNS4_8identityES10_S1A_vS1B_EENS_8epilogue10collective6detail29Sm90TmaWarpSpecializedAdapterINS1E_15DefaultEpilogueISJ_SK_SK_NS1D_6thread17LinearCombinationISJ_Li1EffLNS1I_9ScaleType4KindE0ELNS_15FloatRoundStyleE2ESJ_EENS1_15EpilogueDefaultEEEEEvvEEEEvNT_6ParamsE --------------------------
	.section	.nv.constant0._ZN7cutlass13device_kernelINS_4gemm6kernel13GemmUniversalIN4cute5tupleIJiiiiEEENS1_10collective13CollectiveMmaINS1_37MainloopSm90TmaGmmaWarpSpecializedFP8ILi4ENS5_IJNS4_1CILi1EEESB_SB_EEENS1_32KernelTmaWarpSpecializedPingpongEEENS5_IJNSA_ILi64EEENSA_ILi256EEENSA_ILi32EEEEEENS_12float_e4m3_tENS5_IJlSB_lEEESJ_SK_NS4_8TiledMMAINS4_8MMA_AtomIJNS4_4SM904GMMA31MMA_64x256x32_F32E4M3E4M3_SS_TNILNSO_7ScaleInE1ELSQ_1EEEEEENS4_6LayoutISC_NS5_IJNSA_ILi0EEESU_SU_EEEEENS5_IJNS4_10UnderscoreESX_SX_EEEEENS4_13SM90_TMA_LOADENS4_14ComposedLayoutINS4_7SwizzleILi1ELi4ELi3EEENS4_18smem_ptr_flag_bitsILi8EEENST_INS5_IJNSA_ILi8EEESH_EEENS5_IJSH_SB_EEEEEEEvNS4_8identityES10_S1A_vS1B_EENS_8epilogue10collective6detail29Sm90TmaWarpSpecializedAdapterINS1E_15DefaultEpilogueISJ_SK_SK_NS1D_6thread17LinearCombinationISJ_Li1EffLNS1I_9ScaleType4KindE0ELNS_15FloatRoundStyleE2ESJ_EENS1_15EpilogueDefaultEEEEEvvEEEEvNT_6ParamsE,"a",@progbits
	.sectionflags	@""
	.align	4
.nv.constant0._ZN7cutlass13device_kernelINS_4gemm6kernel13GemmUniversalIN4cute5tupleIJiiiiEEENS1_10collective13CollectiveMmaINS1_37MainloopSm90TmaGmmaWarpSpecializedFP8ILi4ENS5_IJNS4_1CILi1EEESB_SB_EEENS1_32KernelTmaWarpSpecializedPingpongEEENS5_IJNSA_ILi64EEENSA_ILi256EEENSA_ILi32EEEEEENS_12float_e4m3_tENS5_IJlSB_lEEESJ_SK_NS4_8TiledMMAINS4_8MMA_AtomIJNS4_4SM904GMMA31MMA_64x256x32_F32E4M3E4M3_SS_TNILNSO_7ScaleInE1ELSQ_1EEEEEENS4_6LayoutISC_NS5_IJNSA_ILi0EEESU_SU_EEEEENS5_IJNS4_10UnderscoreESX_SX_EEEEENS4_13SM90_TMA_LOADENS4_14ComposedLayoutINS4_7SwizzleILi1ELi4ELi3EEENS4_18smem_ptr_flag_bitsILi8EEENST_INS5_IJNSA_ILi8EEESH_EEENS5_IJSH_SB_EEEEEEEvNS4_8identityES10_S1A_vS1B_EENS_8epilogue10collective6detail29Sm90TmaWarpSpecializedAdapterINS1E_15DefaultEpilogueISJ_SK_SK_NS1D_6thread17LinearCombinationISJ_Li1EffLNS1I_9ScaleType4KindE0ELNS_15FloatRoundStyleE2ESJ_EENS1_15EpilogueDefaultEEEEEvvEEEEvNT_6ParamsE:
	.zero		1664


//--------------------- SYMBOLS --------------------------

	.type		.nv.reservedSmem.offset0,@object
	.size		.nv.reservedSmem.offset0,0x4
